//
// Generated by NVIDIA NVVM Compiler
//
// Compiler Build ID: CL-36424714
// Cuda compilation tools, release 13.0, V13.0.88
// Based on NVVM 20.0.0
//

.version 9.0
.target sm_100
.address_size 64

	// .globl	_Z17gemm_kernel_naivePKfS0_S0_Pfiiibbff
// _ZZ17gemm_kernel_tiledPKfS0_S0_PfiiibbffE2As has been demoted
// _ZZ17gemm_kernel_tiledPKfS0_S0_PfiiibbffE2Bs has been demoted

.visible .entry _Z17gemm_kernel_naivePKfS0_S0_Pfiiibbff(
	.param .u64 .ptr .align 1 _Z17gemm_kernel_naivePKfS0_S0_Pfiiibbff_param_0,
	.param .u64 .ptr .align 1 _Z17gemm_kernel_naivePKfS0_S0_Pfiiibbff_param_1,
	.param .u64 .ptr .align 1 _Z17gemm_kernel_naivePKfS0_S0_Pfiiibbff_param_2,
	.param .u64 .ptr .align 1 _Z17gemm_kernel_naivePKfS0_S0_Pfiiibbff_param_3,
	.param .u32 _Z17gemm_kernel_naivePKfS0_S0_Pfiiibbff_param_4,
	.param .u32 _Z17gemm_kernel_naivePKfS0_S0_Pfiiibbff_param_5,
	.param .u32 _Z17gemm_kernel_naivePKfS0_S0_Pfiiibbff_param_6,
	.param .u8 _Z17gemm_kernel_naivePKfS0_S0_Pfiiibbff_param_7,
	.param .u8 _Z17gemm_kernel_naivePKfS0_S0_Pfiiibbff_param_8,
	.param .f32 _Z17gemm_kernel_naivePKfS0_S0_Pfiiibbff_param_9,
	.param .f32 _Z17gemm_kernel_naivePKfS0_S0_Pfiiibbff_param_10
)
{
	.reg .pred 	%p<40>;
	.reg .b16 	%rs<3>;
	.reg .b32 	%r<325>;
	.reg .b32 	%f<265>;
	.reg .b64 	%rd<254>;

	ld.param.u64 	%rd5, [_Z17gemm_kernel_naivePKfS0_S0_Pfiiibbff_param_0];
	ld.param.u64 	%rd6, [_Z17gemm_kernel_naivePKfS0_S0_Pfiiibbff_param_1];
	ld.param.u64 	%rd4, [_Z17gemm_kernel_naivePKfS0_S0_Pfiiibbff_param_3];
	ld.param.u32 	%r161, [_Z17gemm_kernel_naivePKfS0_S0_Pfiiibbff_param_4];
	ld.param.u32 	%r162, [_Z17gemm_kernel_naivePKfS0_S0_Pfiiibbff_param_5];
	ld.param.u32 	%r163, [_Z17gemm_kernel_naivePKfS0_S0_Pfiiibbff_param_6];
	ld.param.s8 	%rs1, [_Z17gemm_kernel_naivePKfS0_S0_Pfiiibbff_param_7];
	ld.param.s8 	%rs2, [_Z17gemm_kernel_naivePKfS0_S0_Pfiiibbff_param_8];
	ld.param.f32 	%f46, [_Z17gemm_kernel_naivePKfS0_S0_Pfiiibbff_param_9];
	ld.param.f32 	%f47, [_Z17gemm_kernel_naivePKfS0_S0_Pfiiibbff_param_10];
	cvta.to.global.u64 	%rd1, %rd6;
	cvta.to.global.u64 	%rd2, %rd5;
	mov.u32 	%r164, %ctaid.x;
	mov.u32 	%r165, %ntid.x;
	mul.lo.s32 	%r1, %r164, %r165;
	mov.u32 	%r2, %tid.x;
	add.s32 	%r3, %r1, %r2;
	mov.u32 	%r166, %ctaid.y;
	mov.u32 	%r167, %ntid.y;
	mul.lo.s32 	%r4, %r166, %r167;
	mov.u32 	%r5, %tid.y;
	add.s32 	%r6, %r4, %r5;
	setp.ge.u32 	%p1, %r6, %r161;
	setp.ge.u32 	%p2, %r3, %r163;
	or.pred  	%p3, %p1, %p2;
	@%p3 bra 	$L__BB0_50;
	setp.lt.s32 	%p4, %r162, 1;
	mov.f32 	%f264, 0f00000000;
	@%p4 bra 	$L__BB0_49;
	setp.ne.s16 	%p5, %rs1, 0;
	mul.lo.s32 	%r7, %r162, %r6;
	mul.lo.s32 	%r8, %r162, %r3;
	@%p5 bra 	$L__BB0_26;
	setp.ne.s16 	%p23, %rs2, 0;
	@%p23 bra 	$L__BB0_15;
	and.b32  	%r9, %r162, 7;
	setp.lt.u32 	%p32, %r162, 8;
	mov.f32 	%f264, 0f00000000;
	mov.b32 	%r284, 0;
	@%p32 bra 	$L__BB0_7;
	and.b32  	%r284, %r162, 2147483640;
	neg.s32 	%r282, %r284;
	add.s32 	%r247, %r2, %r163;
	add.s32 	%r281, %r247, %r1;
	shl.b32 	%r13, %r163, 3;
	shl.b32 	%r248, %r163, 1;
	add.s32 	%r280, %r3, %r248;
	mad.lo.s32 	%r279, %r163, 3, %r3;
	shl.b32 	%r249, %r163, 2;
	add.s32 	%r278, %r3, %r249;
	mad.lo.s32 	%r277, %r163, 5, %r3;
	mad.lo.s32 	%r276, %r163, 6, %r3;
	mad.lo.s32 	%r275, %r163, 7, %r3;
	add.s32 	%r273, %r7, 3;
	mov.f32 	%f264, 0f00000000;
	mov.u32 	%r274, %r3;
$L__BB0_6:
	.pragma "nounroll";
	add.s32 	%r250, %r273, -3;
	mul.wide.u32 	%rd187, %r250, 4;
	add.s64 	%rd188, %rd2, %rd187;
	ld.global.f32 	%f190, [%rd188];
	mul.wide.u32 	%rd189, %r274, 4;
	add.s64 	%rd190, %rd1, %rd189;
	ld.global.f32 	%f191, [%rd190];
	fma.rn.f32 	%f192, %f190, %f191, %f264;
	add.s32 	%r251, %r273, -2;
	mul.wide.u32 	%rd191, %r251, 4;
	add.s64 	%rd192, %rd2, %rd191;
	ld.global.f32 	%f193, [%rd192];
	mul.wide.u32 	%rd193, %r281, 4;
	add.s64 	%rd194, %rd1, %rd193;
	ld.global.f32 	%f194, [%rd194];
	fma.rn.f32 	%f195, %f193, %f194, %f192;
	add.s32 	%r252, %r273, -1;
	mul.wide.u32 	%rd195, %r252, 4;
	add.s64 	%rd196, %rd2, %rd195;
	ld.global.f32 	%f196, [%rd196];
	mul.wide.u32 	%rd197, %r280, 4;
	add.s64 	%rd198, %rd1, %rd197;
	ld.global.f32 	%f197, [%rd198];
	fma.rn.f32 	%f198, %f196, %f197, %f195;
	add.s32 	%r253, %r273, 4;
	mul.wide.u32 	%rd199, %r273, 4;
	add.s64 	%rd200, %rd2, %rd199;
	ld.global.f32 	%f199, [%rd200];
	mul.wide.u32 	%rd201, %r279, 4;
	add.s64 	%rd202, %rd1, %rd201;
	ld.global.f32 	%f200, [%rd202];
	fma.rn.f32 	%f201, %f199, %f200, %f198;
	add.s32 	%r254, %r273, 1;
	mul.wide.u32 	%rd203, %r254, 4;
	add.s64 	%rd204, %rd2, %rd203;
	ld.global.f32 	%f202, [%rd204];
	mul.wide.u32 	%rd205, %r278, 4;
	add.s64 	%rd206, %rd1, %rd205;
	ld.global.f32 	%f203, [%rd206];
	fma.rn.f32 	%f204, %f202, %f203, %f201;
	add.s32 	%r255, %r273, 2;
	mul.wide.u32 	%rd207, %r255, 4;
	add.s64 	%rd208, %rd2, %rd207;
	ld.global.f32 	%f205, [%rd208];
	mul.wide.u32 	%rd209, %r277, 4;
	add.s64 	%rd210, %rd1, %rd209;
	ld.global.f32 	%f206, [%rd210];
	fma.rn.f32 	%f207, %f205, %f206, %f204;
	add.s32 	%r256, %r273, 3;
	mul.wide.u32 	%rd211, %r256, 4;
	add.s64 	%rd212, %rd2, %rd211;
	ld.global.f32 	%f208, [%rd212];
	mul.wide.u32 	%rd213, %r276, 4;
	add.s64 	%rd214, %rd1, %rd213;
	ld.global.f32 	%f209, [%rd214];
	fma.rn.f32 	%f210, %f208, %f209, %f207;
	mul.wide.u32 	%rd215, %r253, 4;
	add.s64 	%rd216, %rd2, %rd215;
	ld.global.f32 	%f211, [%rd216];
	mul.wide.u32 	%rd217, %r275, 4;
	add.s64 	%rd218, %rd1, %rd217;
	ld.global.f32 	%f212, [%rd218];
	fma.rn.f32 	%f264, %f211, %f212, %f210;
	add.s32 	%r282, %r282, 8;
	add.s32 	%r281, %r281, %r13;
	add.s32 	%r280, %r280, %r13;
	add.s32 	%r279, %r279, %r13;
	add.s32 	%r278, %r278, %r13;
	add.s32 	%r277, %r277, %r13;
	add.s32 	%r276, %r276, %r13;
	add.s32 	%r275, %r275, %r13;
	add.s32 	%r274, %r274, %r13;
	add.s32 	%r273, %r273, 8;
	setp.ne.s32 	%p33, %r282, 0;
	@%p33 bra 	$L__BB0_6;
$L__BB0_7:
	setp.eq.s32 	%p34, %r9, 0;
	@%p34 bra 	$L__BB0_49;
	and.b32  	%r42, %r162, 3;
	setp.lt.u32 	%p35, %r9, 4;
	@%p35 bra 	$L__BB0_10;
	add.s32 	%r257, %r284, %r7;
	mul.wide.u32 	%rd219, %r257, 4;
	add.s64 	%rd220, %rd2, %rd219;
	ld.global.f32 	%f214, [%rd220];
	mad.lo.s32 	%r258, %r284, %r163, %r3;
	mul.wide.u32 	%rd221, %r258, 4;
	add.s64 	%rd222, %rd1, %rd221;
	ld.global.f32 	%f215, [%rd222];
	fma.rn.f32 	%f216, %f214, %f215, %f264;
	add.s32 	%r259, %r257, 1;
	mul.wide.u32 	%rd223, %r259, 4;
	add.s64 	%rd224, %rd2, %rd223;
	ld.global.f32 	%f217, [%rd224];
	add.s32 	%r260, %r258, %r163;
	mul.wide.u32 	%rd225, %r260, 4;
	add.s64 	%rd226, %rd1, %rd225;
	ld.global.f32 	%f218, [%rd226];
	fma.rn.f32 	%f219, %f217, %f218, %f216;
	add.s32 	%r261, %r257, 2;
	mul.wide.u32 	%rd227, %r261, 4;
	add.s64 	%rd228, %rd2, %rd227;
	ld.global.f32 	%f220, [%rd228];
	add.s32 	%r262, %r260, %r163;
	mul.wide.u32 	%rd229, %r262, 4;
	add.s64 	%rd230, %rd1, %rd229;
	ld.global.f32 	%f221, [%rd230];
	fma.rn.f32 	%f222, %f220, %f221, %f219;
	add.s32 	%r263, %r257, 3;
	mul.wide.u32 	%rd231, %r263, 4;
	add.s64 	%rd232, %rd2, %rd231;
	ld.global.f32 	%f223, [%rd232];
	add.s32 	%r264, %r262, %r163;
	mul.wide.u32 	%rd233, %r264, 4;
	add.s64 	%rd234, %rd1, %rd233;
	ld.global.f32 	%f224, [%rd234];
	fma.rn.f32 	%f264, %f223, %f224, %f222;
	add.s32 	%r284, %r284, 4;
$L__BB0_10:
	setp.eq.s32 	%p36, %r42, 0;
	@%p36 bra 	$L__BB0_49;
	setp.eq.s32 	%p37, %r42, 1;
	@%p37 bra 	$L__BB0_13;
	add.s32 	%r265, %r284, %r7;
	mul.wide.u32 	%rd235, %r265, 4;
	add.s64 	%rd236, %rd2, %rd235;
	ld.global.f32 	%f226, [%rd236];
	mad.lo.s32 	%r266, %r284, %r163, %r3;
	mul.wide.u32 	%rd237, %r266, 4;
	add.s64 	%rd238, %rd1, %rd237;
	ld.global.f32 	%f227, [%rd238];
	fma.rn.f32 	%f228, %f226, %f227, %f264;
	add.s32 	%r267, %r265, 1;
	mul.wide.u32 	%rd239, %r267, 4;
	add.s64 	%rd240, %rd2, %rd239;
	ld.global.f32 	%f229, [%rd240];
	add.s32 	%r268, %r266, %r163;
	mul.wide.u32 	%rd241, %r268, 4;
	add.s64 	%rd242, %rd1, %rd241;
	ld.global.f32 	%f230, [%rd242];
	fma.rn.f32 	%f264, %f229, %f230, %f228;
	add.s32 	%r284, %r284, 2;
$L__BB0_13:
	and.b32  	%r269, %r162, 1;
	setp.eq.b32 	%p38, %r269, 1;
	not.pred 	%p39, %p38;
	@%p39 bra 	$L__BB0_49;
	add.s32 	%r270, %r284, %r7;
	mul.wide.u32 	%rd243, %r270, 4;
	add.s64 	%rd244, %rd2, %rd243;
	ld.global.f32 	%f231, [%rd244];
	mad.lo.s32 	%r271, %r284, %r163, %r3;
	mul.wide.u32 	%rd245, %r271, 4;
	add.s64 	%rd246, %rd1, %rd245;
	ld.global.f32 	%f232, [%rd246];
	fma.rn.f32 	%f264, %f231, %f232, %f264;
	bra.uni 	$L__BB0_49;
$L__BB0_15:
	and.b32  	%r47, %r162, 7;
	setp.lt.u32 	%p24, %r162, 8;
	mov.f32 	%f264, 0f00000000;
	mov.b32 	%r290, 0;
	@%p24 bra 	$L__BB0_18;
	and.b32  	%r290, %r162, 2147483640;
	neg.s32 	%r288, %r290;
	add.s32 	%r287, %r8, 3;
	add.s32 	%r286, %r7, 3;
	mov.f32 	%f264, 0f00000000;
$L__BB0_17:
	.pragma "nounroll";
	add.s32 	%r217, %r286, -3;
	mul.wide.u32 	%rd127, %r217, 4;
	add.s64 	%rd128, %rd2, %rd127;
	ld.global.f32 	%f144, [%rd128];
	add.s32 	%r218, %r287, -3;
	mul.wide.u32 	%rd129, %r218, 4;
	add.s64 	%rd130, %rd1, %rd129;
	ld.global.f32 	%f145, [%rd130];
	fma.rn.f32 	%f146, %f144, %f145, %f264;
	add.s32 	%r219, %r286, -2;
	mul.wide.u32 	%rd131, %r219, 4;
	add.s64 	%rd132, %rd2, %rd131;
	ld.global.f32 	%f147, [%rd132];
	add.s32 	%r220, %r287, -2;
	mul.wide.u32 	%rd133, %r220, 4;
	add.s64 	%rd134, %rd1, %rd133;
	ld.global.f32 	%f148, [%rd134];
	fma.rn.f32 	%f149, %f147, %f148, %f146;
	add.s32 	%r221, %r286, -1;
	mul.wide.u32 	%rd135, %r221, 4;
	add.s64 	%rd136, %rd2, %rd135;
	ld.global.f32 	%f150, [%rd136];
	add.s32 	%r222, %r287, -1;
	mul.wide.u32 	%rd137, %r222, 4;
	add.s64 	%rd138, %rd1, %rd137;
	ld.global.f32 	%f151, [%rd138];
	fma.rn.f32 	%f152, %f150, %f151, %f149;
	add.s32 	%r223, %r286, 4;
	mul.wide.u32 	%rd139, %r286, 4;
	add.s64 	%rd140, %rd2, %rd139;
	ld.global.f32 	%f153, [%rd140];
	add.s32 	%r224, %r287, 4;
	mul.wide.u32 	%rd141, %r287, 4;
	add.s64 	%rd142, %rd1, %rd141;
	ld.global.f32 	%f154, [%rd142];
	fma.rn.f32 	%f155, %f153, %f154, %f152;
	add.s32 	%r225, %r286, 1;
	mul.wide.u32 	%rd143, %r225, 4;
	add.s64 	%rd144, %rd2, %rd143;
	ld.global.f32 	%f156, [%rd144];
	add.s32 	%r226, %r287, 1;
	mul.wide.u32 	%rd145, %r226, 4;
	add.s64 	%rd146, %rd1, %rd145;
	ld.global.f32 	%f157, [%rd146];
	fma.rn.f32 	%f158, %f156, %f157, %f155;
	add.s32 	%r227, %r286, 2;
	mul.wide.u32 	%rd147, %r227, 4;
	add.s64 	%rd148, %rd2, %rd147;
	ld.global.f32 	%f159, [%rd148];
	add.s32 	%r228, %r287, 2;
	mul.wide.u32 	%rd149, %r228, 4;
	add.s64 	%rd150, %rd1, %rd149;
	ld.global.f32 	%f160, [%rd150];
	fma.rn.f32 	%f161, %f159, %f160, %f158;
	add.s32 	%r229, %r286, 3;
	mul.wide.u32 	%rd151, %r229, 4;
	add.s64 	%rd152, %rd2, %rd151;
	ld.global.f32 	%f162, [%rd152];
	add.s32 	%r230, %r287, 3;
	mul.wide.u32 	%rd153, %r230, 4;
	add.s64 	%rd154, %rd1, %rd153;
	ld.global.f32 	%f163, [%rd154];
	fma.rn.f32 	%f164, %f162, %f163, %f161;
	mul.wide.u32 	%rd155, %r223, 4;
	add.s64 	%rd156, %rd2, %rd155;
	ld.global.f32 	%f165, [%rd156];
	mul.wide.u32 	%rd157, %r224, 4;
	add.s64 	%rd158, %rd1, %rd157;
	ld.global.f32 	%f166, [%rd158];
	fma.rn.f32 	%f264, %f165, %f166, %f164;
	add.s32 	%r288, %r288, 8;
	add.s32 	%r287, %r287, 8;
	add.s32 	%r286, %r286, 8;
	setp.ne.s32 	%p25, %r288, 0;
	@%p25 bra 	$L__BB0_17;
$L__BB0_18:
	setp.eq.s32 	%p26, %r47, 0;
	@%p26 bra 	$L__BB0_49;
	and.b32  	%r59, %r162, 3;
	setp.lt.u32 	%p27, %r47, 4;
	@%p27 bra 	$L__BB0_21;
	add.s32 	%r231, %r290, %r7;
	mul.wide.u32 	%rd159, %r231, 4;
	add.s64 	%rd160, %rd2, %rd159;
	ld.global.f32 	%f168, [%rd160];
	add.s32 	%r232, %r290, %r8;
	mul.wide.u32 	%rd161, %r232, 4;
	add.s64 	%rd162, %rd1, %rd161;
	ld.global.f32 	%f169, [%rd162];
	fma.rn.f32 	%f170, %f168, %f169, %f264;
	add.s32 	%r233, %r231, 1;
	mul.wide.u32 	%rd163, %r233, 4;
	add.s64 	%rd164, %rd2, %rd163;
	ld.global.f32 	%f171, [%rd164];
	add.s32 	%r234, %r232, 1;
	mul.wide.u32 	%rd165, %r234, 4;
	add.s64 	%rd166, %rd1, %rd165;
	ld.global.f32 	%f172, [%rd166];
	fma.rn.f32 	%f173, %f171, %f172, %f170;
	add.s32 	%r235, %r231, 2;
	mul.wide.u32 	%rd167, %r235, 4;
	add.s64 	%rd168, %rd2, %rd167;
	ld.global.f32 	%f174, [%rd168];
	add.s32 	%r236, %r232, 2;
	mul.wide.u32 	%rd169, %r236, 4;
	add.s64 	%rd170, %rd1, %rd169;
	ld.global.f32 	%f175, [%rd170];
	fma.rn.f32 	%f176, %f174, %f175, %f173;
	add.s32 	%r237, %r231, 3;
	mul.wide.u32 	%rd171, %r237, 4;
	add.s64 	%rd172, %rd2, %rd171;
	ld.global.f32 	%f177, [%rd172];
	add.s32 	%r238, %r232, 3;
	mul.wide.u32 	%rd173, %r238, 4;
	add.s64 	%rd174, %rd1, %rd173;
	ld.global.f32 	%f178, [%rd174];
	fma.rn.f32 	%f264, %f177, %f178, %f176;
	add.s32 	%r290, %r290, 4;
$L__BB0_21:
	setp.eq.s32 	%p28, %r59, 0;
	@%p28 bra 	$L__BB0_49;
	setp.eq.s32 	%p29, %r59, 1;
	@%p29 bra 	$L__BB0_24;
	add.s32 	%r239, %r290, %r7;
	mul.wide.u32 	%rd175, %r239, 4;
	add.s64 	%rd176, %rd2, %rd175;
	ld.global.f32 	%f180, [%rd176];
	add.s32 	%r240, %r290, %r8;
	mul.wide.u32 	%rd177, %r240, 4;
	add.s64 	%rd178, %rd1, %rd177;
	ld.global.f32 	%f181, [%rd178];
	fma.rn.f32 	%f182, %f180, %f181, %f264;
	add.s32 	%r241, %r239, 1;
	mul.wide.u32 	%rd179, %r241, 4;
	add.s64 	%rd180, %rd2, %rd179;
	ld.global.f32 	%f183, [%rd180];
	add.s32 	%r242, %r240, 1;
	mul.wide.u32 	%rd181, %r242, 4;
	add.s64 	%rd182, %rd1, %rd181;
	ld.global.f32 	%f184, [%rd182];
	fma.rn.f32 	%f264, %f183, %f184, %f182;
	add.s32 	%r290, %r290, 2;
$L__BB0_24:
	and.b32  	%r243, %r162, 1;
	setp.eq.b32 	%p30, %r243, 1;
	not.pred 	%p31, %p30;
	@%p31 bra 	$L__BB0_49;
	add.s32 	%r244, %r290, %r7;
	mul.wide.u32 	%rd183, %r244, 4;
	add.s64 	%rd184, %rd2, %rd183;
	ld.global.f32 	%f185, [%rd184];
	add.s32 	%r245, %r290, %r8;
	mul.wide.u32 	%rd185, %r245, 4;
	add.s64 	%rd186, %rd1, %rd185;
	ld.global.f32 	%f186, [%rd186];
	fma.rn.f32 	%f264, %f185, %f186, %f264;
	bra.uni 	$L__BB0_49;
$L__BB0_26:
	setp.ne.s16 	%p6, %rs2, 0;
	@%p6 bra 	$L__BB0_38;
	and.b32  	%r64, %r162, 7;
	setp.lt.u32 	%p15, %r162, 8;
	mov.f32 	%f264, 0f00000000;
	mov.b32 	%r310, 0;
	@%p15 bra 	$L__BB0_30;
	and.b32  	%r310, %r162, 2147483640;
	neg.s32 	%r308, %r310;
	add.s32 	%r195, %r2, %r163;
	add.s32 	%r307, %r195, %r1;
	shl.b32 	%r68, %r163, 3;
	shl.b32 	%r196, %r163, 1;
	add.s32 	%r306, %r3, %r196;
	mad.lo.s32 	%r305, %r163, 3, %r3;
	shl.b32 	%r197, %r163, 2;
	add.s32 	%r304, %r3, %r197;
	mad.lo.s32 	%r303, %r163, 5, %r3;
	mad.lo.s32 	%r302, %r163, 6, %r3;
	mad.lo.s32 	%r301, %r163, 7, %r3;
	add.s32 	%r198, %r5, %r161;
	add.s32 	%r299, %r198, %r4;
	shl.b32 	%r76, %r161, 3;
	shl.b32 	%r199, %r161, 1;
	add.s32 	%r298, %r6, %r199;
	mad.lo.s32 	%r297, %r161, 3, %r6;
	shl.b32 	%r200, %r161, 2;
	add.s32 	%r296, %r6, %r200;
	mad.lo.s32 	%r295, %r161, 5, %r6;
	mad.lo.s32 	%r294, %r161, 6, %r6;
	mad.lo.s32 	%r293, %r161, 7, %r6;
	mov.f32 	%f264, 0f00000000;
	mov.u32 	%r292, %r6;
	mov.u32 	%r300, %r3;
$L__BB0_29:
	.pragma "nounroll";
	mul.wide.u32 	%rd67, %r292, 4;
	add.s64 	%rd68, %rd2, %rd67;
	ld.global.f32 	%f98, [%rd68];
	mul.wide.u32 	%rd69, %r300, 4;
	add.s64 	%rd70, %rd1, %rd69;
	ld.global.f32 	%f99, [%rd70];
	fma.rn.f32 	%f100, %f98, %f99, %f264;
	mul.wide.u32 	%rd71, %r299, 4;
	add.s64 	%rd72, %rd2, %rd71;
	ld.global.f32 	%f101, [%rd72];
	mul.wide.u32 	%rd73, %r307, 4;
	add.s64 	%rd74, %rd1, %rd73;
	ld.global.f32 	%f102, [%rd74];
	fma.rn.f32 	%f103, %f101, %f102, %f100;
	mul.wide.u32 	%rd75, %r298, 4;
	add.s64 	%rd76, %rd2, %rd75;
	ld.global.f32 	%f104, [%rd76];
	mul.wide.u32 	%rd77, %r306, 4;
	add.s64 	%rd78, %rd1, %rd77;
	ld.global.f32 	%f105, [%rd78];
	fma.rn.f32 	%f106, %f104, %f105, %f103;
	mul.wide.u32 	%rd79, %r297, 4;
	add.s64 	%rd80, %rd2, %rd79;
	ld.global.f32 	%f107, [%rd80];
	mul.wide.u32 	%rd81, %r305, 4;
	add.s64 	%rd82, %rd1, %rd81;
	ld.global.f32 	%f108, [%rd82];
	fma.rn.f32 	%f109, %f107, %f108, %f106;
	mul.wide.u32 	%rd83, %r296, 4;
	add.s64 	%rd84, %rd2, %rd83;
	ld.global.f32 	%f110, [%rd84];
	mul.wide.u32 	%rd85, %r304, 4;
	add.s64 	%rd86, %rd1, %rd85;
	ld.global.f32 	%f111, [%rd86];
	fma.rn.f32 	%f112, %f110, %f111, %f109;
	mul.wide.u32 	%rd87, %r295, 4;
	add.s64 	%rd88, %rd2, %rd87;
	ld.global.f32 	%f113, [%rd88];
	mul.wide.u32 	%rd89, %r303, 4;
	add.s64 	%rd90, %rd1, %rd89;
	ld.global.f32 	%f114, [%rd90];
	fma.rn.f32 	%f115, %f113, %f114, %f112;
	mul.wide.u32 	%rd91, %r294, 4;
	add.s64 	%rd92, %rd2, %rd91;
	ld.global.f32 	%f116, [%rd92];
	mul.wide.u32 	%rd93, %r302, 4;
	add.s64 	%rd94, %rd1, %rd93;
	ld.global.f32 	%f117, [%rd94];
	fma.rn.f32 	%f118, %f116, %f117, %f115;
	mul.wide.u32 	%rd95, %r293, 4;
	add.s64 	%rd96, %rd2, %rd95;
	ld.global.f32 	%f119, [%rd96];
	mul.wide.u32 	%rd97, %r301, 4;
	add.s64 	%rd98, %rd1, %rd97;
	ld.global.f32 	%f120, [%rd98];
	fma.rn.f32 	%f264, %f119, %f120, %f118;
	add.s32 	%r308, %r308, 8;
	add.s32 	%r307, %r307, %r68;
	add.s32 	%r306, %r306, %r68;
	add.s32 	%r305, %r305, %r68;
	add.s32 	%r304, %r304, %r68;
	add.s32 	%r303, %r303, %r68;
	add.s32 	%r302, %r302, %r68;
	add.s32 	%r301, %r301, %r68;
	add.s32 	%r300, %r300, %r68;
	add.s32 	%r299, %r299, %r76;
	add.s32 	%r298, %r298, %r76;
	add.s32 	%r297, %r297, %r76;
	add.s32 	%r296, %r296, %r76;
	add.s32 	%r295, %r295, %r76;
	add.s32 	%r294, %r294, %r76;
	add.s32 	%r293, %r293, %r76;
	add.s32 	%r292, %r292, %r76;
	setp.ne.s32 	%p16, %r308, 0;
	@%p16 bra 	$L__BB0_29;
$L__BB0_30:
	setp.eq.s32 	%p17, %r64, 0;
	@%p17 bra 	$L__BB0_49;
	and.b32  	%r118, %r162, 3;
	setp.lt.u32 	%p18, %r64, 4;
	@%p18 bra 	$L__BB0_33;
	mad.lo.s32 	%r201, %r310, %r161, %r6;
	mul.wide.u32 	%rd99, %r201, 4;
	add.s64 	%rd100, %rd2, %rd99;
	ld.global.f32 	%f122, [%rd100];
	mad.lo.s32 	%r202, %r310, %r163, %r3;
	mul.wide.u32 	%rd101, %r202, 4;
	add.s64 	%rd102, %rd1, %rd101;
	ld.global.f32 	%f123, [%rd102];
	fma.rn.f32 	%f124, %f122, %f123, %f264;
	add.s32 	%r203, %r201, %r161;
	mul.wide.u32 	%rd103, %r203, 4;
	add.s64 	%rd104, %rd2, %rd103;
	ld.global.f32 	%f125, [%rd104];
	add.s32 	%r204, %r202, %r163;
	mul.wide.u32 	%rd105, %r204, 4;
	add.s64 	%rd106, %rd1, %rd105;
	ld.global.f32 	%f126, [%rd106];
	fma.rn.f32 	%f127, %f125, %f126, %f124;
	add.s32 	%r205, %r203, %r161;
	mul.wide.u32 	%rd107, %r205, 4;
	add.s64 	%rd108, %rd2, %rd107;
	ld.global.f32 	%f128, [%rd108];
	add.s32 	%r206, %r204, %r163;
	mul.wide.u32 	%rd109, %r206, 4;
	add.s64 	%rd110, %rd1, %rd109;
	ld.global.f32 	%f129, [%rd110];
	fma.rn.f32 	%f130, %f128, %f129, %f127;
	add.s32 	%r207, %r205, %r161;
	mul.wide.u32 	%rd111, %r207, 4;
	add.s64 	%rd112, %rd2, %rd111;
	ld.global.f32 	%f131, [%rd112];
	add.s32 	%r208, %r206, %r163;
	mul.wide.u32 	%rd113, %r208, 4;
	add.s64 	%rd114, %rd1, %rd113;
	ld.global.f32 	%f132, [%rd114];
	fma.rn.f32 	%f264, %f131, %f132, %f130;
	add.s32 	%r310, %r310, 4;
$L__BB0_33:
	setp.eq.s32 	%p19, %r118, 0;
	@%p19 bra 	$L__BB0_49;
	setp.eq.s32 	%p20, %r118, 1;
	@%p20 bra 	$L__BB0_36;
	mad.lo.s32 	%r209, %r310, %r161, %r6;
	mul.wide.u32 	%rd115, %r209, 4;
	add.s64 	%rd116, %rd2, %rd115;
	ld.global.f32 	%f134, [%rd116];
	mad.lo.s32 	%r210, %r310, %r163, %r3;
	mul.wide.u32 	%rd117, %r210, 4;
	add.s64 	%rd118, %rd1, %rd117;
	ld.global.f32 	%f135, [%rd118];
	fma.rn.f32 	%f136, %f134, %f135, %f264;
	add.s32 	%r211, %r209, %r161;
	mul.wide.u32 	%rd119, %r211, 4;
	add.s64 	%rd120, %rd2, %rd119;
	ld.global.f32 	%f137, [%rd120];
	add.s32 	%r212, %r210, %r163;
	mul.wide.u32 	%rd121, %r212, 4;
	add.s64 	%rd122, %rd1, %rd121;
	ld.global.f32 	%f138, [%rd122];
	fma.rn.f32 	%f264, %f137, %f138, %f136;
	add.s32 	%r310, %r310, 2;
$L__BB0_36:
	and.b32  	%r213, %r162, 1;
	setp.eq.b32 	%p21, %r213, 1;
	not.pred 	%p22, %p21;
	@%p22 bra 	$L__BB0_49;
	mad.lo.s32 	%r214, %r310, %r161, %r6;
	mul.wide.u32 	%rd123, %r214, 4;
	add.s64 	%rd124, %rd2, %rd123;
	ld.global.f32 	%f139, [%rd124];
	mad.lo.s32 	%r215, %r310, %r163, %r3;
	mul.wide.u32 	%rd125, %r215, 4;
	add.s64 	%rd126, %rd1, %rd125;
	ld.global.f32 	%f140, [%rd126];
	fma.rn.f32 	%f264, %f139, %f140, %f264;
	bra.uni 	$L__BB0_49;
$L__BB0_38:
	and.b32  	%r123, %r162, 7;
	setp.lt.u32 	%p7, %r162, 8;
	mov.f32 	%f264, 0f00000000;
	mov.b32 	%r323, 0;
	@%p7 bra 	$L__BB0_41;
	and.b32  	%r323, %r162, 2147483640;
	neg.s32 	%r321, %r323;
	add.s32 	%r169, %r5, %r161;
	add.s32 	%r320, %r169, %r4;
	shl.b32 	%r127, %r161, 3;
	shl.b32 	%r170, %r161, 1;
	add.s32 	%r319, %r6, %r170;
	mad.lo.s32 	%r318, %r161, 3, %r6;
	shl.b32 	%r171, %r161, 2;
	add.s32 	%r317, %r6, %r171;
	mad.lo.s32 	%r316, %r161, 5, %r6;
	mad.lo.s32 	%r315, %r161, 6, %r6;
	mad.lo.s32 	%r314, %r161, 7, %r6;
	add.s32 	%r312, %r8, 3;
	mov.f32 	%f264, 0f00000000;
	mov.u32 	%r313, %r6;
$L__BB0_40:
	.pragma "nounroll";
	mul.wide.u32 	%rd7, %r313, 4;
	add.s64 	%rd8, %rd2, %rd7;
	ld.global.f32 	%f52, [%rd8];
	add.s32 	%r172, %r312, -3;
	mul.wide.u32 	%rd9, %r172, 4;
	add.s64 	%rd10, %rd1, %rd9;
	ld.global.f32 	%f53, [%rd10];
	fma.rn.f32 	%f54, %f52, %f53, %f264;
	mul.wide.u32 	%rd11, %r320, 4;
	add.s64 	%rd12, %rd2, %rd11;
	ld.global.f32 	%f55, [%rd12];
	add.s32 	%r173, %r312, -2;
	mul.wide.u32 	%rd13, %r173, 4;
	add.s64 	%rd14, %rd1, %rd13;
	ld.global.f32 	%f56, [%rd14];
	fma.rn.f32 	%f57, %f55, %f56, %f54;
	mul.wide.u32 	%rd15, %r319, 4;
	add.s64 	%rd16, %rd2, %rd15;
	ld.global.f32 	%f58, [%rd16];
	add.s32 	%r174, %r312, -1;
	mul.wide.u32 	%rd17, %r174, 4;
	add.s64 	%rd18, %rd1, %rd17;
	ld.global.f32 	%f59, [%rd18];
	fma.rn.f32 	%f60, %f58, %f59, %f57;
	mul.wide.u32 	%rd19, %r318, 4;
	add.s64 	%rd20, %rd2, %rd19;
	ld.global.f32 	%f61, [%rd20];
	add.s32 	%r175, %r312, 4;
	mul.wide.u32 	%rd21, %r312, 4;
	add.s64 	%rd22, %rd1, %rd21;
	ld.global.f32 	%f62, [%rd22];
	fma.rn.f32 	%f63, %f61, %f62, %f60;
	mul.wide.u32 	%rd23, %r317, 4;
	add.s64 	%rd24, %rd2, %rd23;
	ld.global.f32 	%f64, [%rd24];
	add.s32 	%r176, %r312, 1;
	mul.wide.u32 	%rd25, %r176, 4;
	add.s64 	%rd26, %rd1, %rd25;
	ld.global.f32 	%f65, [%rd26];
	fma.rn.f32 	%f66, %f64, %f65, %f63;
	mul.wide.u32 	%rd27, %r316, 4;
	add.s64 	%rd28, %rd2, %rd27;
	ld.global.f32 	%f67, [%rd28];
	add.s32 	%r177, %r312, 2;
	mul.wide.u32 	%rd29, %r177, 4;
	add.s64 	%rd30, %rd1, %rd29;
	ld.global.f32 	%f68, [%rd30];
	fma.rn.f32 	%f69, %f67, %f68, %f66;
	mul.wide.u32 	%rd31, %r315, 4;
	add.s64 	%rd32, %rd2, %rd31;
	ld.global.f32 	%f70, [%rd32];
	add.s32 	%r178, %r312, 3;
	mul.wide.u32 	%rd33, %r178, 4;
	add.s64 	%rd34, %rd1, %rd33;
	ld.global.f32 	%f71, [%rd34];
	fma.rn.f32 	%f72, %f70, %f71, %f69;
	mul.wide.u32 	%rd35, %r314, 4;
	add.s64 	%rd36, %rd2, %rd35;
	ld.global.f32 	%f73, [%rd36];
	mul.wide.u32 	%rd37, %r175, 4;
	add.s64 	%rd38, %rd1, %rd37;
	ld.global.f32 	%f74, [%rd38];
	fma.rn.f32 	%f264, %f73, %f74, %f72;
	add.s32 	%r321, %r321, 8;
	add.s32 	%r320, %r320, %r127;
	add.s32 	%r319, %r319, %r127;
	add.s32 	%r318, %r318, %r127;
	add.s32 	%r317, %r317, %r127;
	add.s32 	%r316, %r316, %r127;
	add.s32 	%r315, %r315, %r127;
	add.s32 	%r314, %r314, %r127;
	add.s32 	%r313, %r313, %r127;
	add.s32 	%r312, %r312, 8;
	setp.ne.s32 	%p8, %r321, 0;
	@%p8 bra 	$L__BB0_40;
$L__BB0_41:
	setp.eq.s32 	%p9, %r123, 0;
	@%p9 bra 	$L__BB0_49;
	and.b32  	%r156, %r162, 3;
	setp.lt.u32 	%p10, %r123, 4;
	@%p10 bra 	$L__BB0_44;
	mad.lo.s32 	%r179, %r323, %r161, %r6;
	mul.wide.u32 	%rd39, %r179, 4;
	add.s64 	%rd40, %rd2, %rd39;
	ld.global.f32 	%f76, [%rd40];
	add.s32 	%r180, %r323, %r8;
	mul.wide.u32 	%rd41, %r180, 4;
	add.s64 	%rd42, %rd1, %rd41;
	ld.global.f32 	%f77, [%rd42];
	fma.rn.f32 	%f78, %f76, %f77, %f264;
	add.s32 	%r181, %r179, %r161;
	mul.wide.u32 	%rd43, %r181, 4;
	add.s64 	%rd44, %rd2, %rd43;
	ld.global.f32 	%f79, [%rd44];
	add.s32 	%r182, %r180, 1;
	mul.wide.u32 	%rd45, %r182, 4;
	add.s64 	%rd46, %rd1, %rd45;
	ld.global.f32 	%f80, [%rd46];
	fma.rn.f32 	%f81, %f79, %f80, %f78;
	add.s32 	%r183, %r181, %r161;
	mul.wide.u32 	%rd47, %r183, 4;
	add.s64 	%rd48, %rd2, %rd47;
	ld.global.f32 	%f82, [%rd48];
	add.s32 	%r184, %r180, 2;
	mul.wide.u32 	%rd49, %r184, 4;
	add.s64 	%rd50, %rd1, %rd49;
	ld.global.f32 	%f83, [%rd50];
	fma.rn.f32 	%f84, %f82, %f83, %f81;
	add.s32 	%r185, %r183, %r161;
	mul.wide.u32 	%rd51, %r185, 4;
	add.s64 	%rd52, %rd2, %rd51;
	ld.global.f32 	%f85, [%rd52];
	add.s32 	%r186, %r180, 3;
	mul.wide.u32 	%rd53, %r186, 4;
	add.s64 	%rd54, %rd1, %rd53;
	ld.global.f32 	%f86, [%rd54];
	fma.rn.f32 	%f264, %f85, %f86, %f84;
	add.s32 	%r323, %r323, 4;
$L__BB0_44:
	setp.eq.s32 	%p11, %r156, 0;
	@%p11 bra 	$L__BB0_49;
	setp.eq.s32 	%p12, %r156, 1;
	@%p12 bra 	$L__BB0_47;
	mad.lo.s32 	%r187, %r323, %r161, %r6;
	mul.wide.u32 	%rd55, %r187, 4;
	add.s64 	%rd56, %rd2, %rd55;
	ld.global.f32 	%f88, [%rd56];
	add.s32 	%r188, %r323, %r8;
	mul.wide.u32 	%rd57, %r188, 4;
	add.s64 	%rd58, %rd1, %rd57;
	ld.global.f32 	%f89, [%rd58];
	fma.rn.f32 	%f90, %f88, %f89, %f264;
	add.s32 	%r189, %r187, %r161;
	mul.wide.u32 	%rd59, %r189, 4;
	add.s64 	%rd60, %rd2, %rd59;
	ld.global.f32 	%f91, [%rd60];
	add.s32 	%r190, %r188, 1;
	mul.wide.u32 	%rd61, %r190, 4;
	add.s64 	%rd62, %rd1, %rd61;
	ld.global.f32 	%f92, [%rd62];
	fma.rn.f32 	%f264, %f91, %f92, %f90;
	add.s32 	%r323, %r323, 2;
$L__BB0_47:
	and.b32  	%r191, %r162, 1;
	setp.eq.b32 	%p13, %r191, 1;
	not.pred 	%p14, %p13;
	@%p14 bra 	$L__BB0_49;
	mad.lo.s32 	%r192, %r323, %r161, %r6;
	mul.wide.u32 	%rd63, %r192, 4;
	add.s64 	%rd64, %rd2, %rd63;
	ld.global.f32 	%f93, [%rd64];
	add.s32 	%r193, %r323, %r8;
	mul.wide.u32 	%rd65, %r193, 4;
	add.s64 	%rd66, %rd1, %rd65;
	ld.global.f32 	%f94, [%rd66];
	fma.rn.f32 	%f264, %f93, %f94, %f264;
$L__BB0_49:
	ld.param.u64 	%rd253, [_Z17gemm_kernel_naivePKfS0_S0_Pfiiibbff_param_2];
	cvta.to.global.u64 	%rd247, %rd253;
	mul.wide.u32 	%rd248, %r3, 4;
	add.s64 	%rd249, %rd247, %rd248;
	ld.global.f32 	%f233, [%rd249];
	mul.f32 	%f234, %f47, %f233;
	fma.rn.f32 	%f235, %f46, %f264, %f234;
	mad.lo.s32 	%r272, %r163, %r6, %r3;
	cvta.to.global.u64 	%rd250, %rd4;
	mul.wide.u32 	%rd251, %r272, 4;
	add.s64 	%rd252, %rd250, %rd251;
	st.global.f32 	[%rd252], %f235;
$L__BB0_50:
	ret;

}
	// .globl	_Z17gemm_kernel_tiledPKfS0_S0_Pfiiibbff
.visible .entry _Z17gemm_kernel_tiledPKfS0_S0_Pfiiibbff(
	.param .u64 .ptr .align 1 _Z17gemm_kernel_tiledPKfS0_S0_Pfiiibbff_param_0,
	.param .u64 .ptr .align 1 _Z17gemm_kernel_tiledPKfS0_S0_Pfiiibbff_param_1,
	.param .u64 .ptr .align 1 _Z17gemm_kernel_tiledPKfS0_S0_Pfiiibbff_param_2,
	.param .u64 .ptr .align 1 _Z17gemm_kernel_tiledPKfS0_S0_Pfiiibbff_param_3,
	.param .u32 _Z17gemm_kernel_tiledPKfS0_S0_Pfiiibbff_param_4,
	.param .u32 _Z17gemm_kernel_tiledPKfS0_S0_Pfiiibbff_param_5,
	.param .u32 _Z17gemm_kernel_tiledPKfS0_S0_Pfiiibbff_param_6,
	.param .u8 _Z17gemm_kernel_tiledPKfS0_S0_Pfiiibbff_param_7,
	.param .u8 _Z17gemm_kernel_tiledPKfS0_S0_Pfiiibbff_param_8,
	.param .f32 _Z17gemm_kernel_tiledPKfS0_S0_Pfiiibbff_param_9,
	.param .f32 _Z17gemm_kernel_tiledPKfS0_S0_Pfiiibbff_param_10
)
{
	.reg .pred 	%p<14>;
	.reg .b16 	%rs<3>;
	.reg .b32 	%r<53>;
	.reg .b32 	%f<70>;
	.reg .b64 	%rd<23>;
	// demoted variable
	.shared .align 4 .b8 _ZZ17gemm_kernel_tiledPKfS0_S0_PfiiibbffE2As[1024];
	// demoted variable
	.shared .align 4 .b8 _ZZ17gemm_kernel_tiledPKfS0_S0_PfiiibbffE2Bs[1024];
	ld.param.u64 	%rd5, [_Z17gemm_kernel_tiledPKfS0_S0_Pfiiibbff_param_0];
	ld.param.u64 	%rd6, [_Z17gemm_kernel_tiledPKfS0_S0_Pfiiibbff_param_1];
	ld.param.u32 	%r32, [_Z17gemm_kernel_tiledPKfS0_S0_Pfiiibbff_param_4];
	ld.param.u32 	%r33, [_Z17gemm_kernel_tiledPKfS0_S0_Pfiiibbff_param_5];
	ld.param.u32 	%r34, [_Z17gemm_kernel_tiledPKfS0_S0_Pfiiibbff_param_6];
	ld.param.s8 	%rs1, [_Z17gemm_kernel_tiledPKfS0_S0_Pfiiibbff_param_7];
	ld.param.s8 	%rs2, [_Z17gemm_kernel_tiledPKfS0_S0_Pfiiibbff_param_8];
	ld.param.f32 	%f10, [_Z17gemm_kernel_tiledPKfS0_S0_Pfiiibbff_param_9];
	ld.param.f32 	%f11, [_Z17gemm_kernel_tiledPKfS0_S0_Pfiiibbff_param_10];
	cvta.to.global.u64 	%rd1, %rd6;
	cvta.to.global.u64 	%rd2, %rd5;
	mov.u32 	%r35, %ctaid.x;
	mov.u32 	%r36, %ctaid.y;
	mov.u32 	%r46, %tid.x;
	mov.u32 	%r49, %tid.y;
	shl.b32 	%r3, %r36, 4;
	add.s32 	%r4, %r3, %r49;
	shl.b32 	%r5, %r35, 4;
	add.s32 	%r6, %r5, %r46;
	setp.lt.s32 	%p1, %r33, 1;
	mov.f32 	%f69, 0f00000000;
	@%p1 bra 	$L__BB1_11;
	add.s32 	%r37, %r33, 15;
	shr.u32 	%r38, %r37, 4;
	shl.b32 	%r39, %r49, 6;
	mov.u32 	%r40, _ZZ17gemm_kernel_tiledPKfS0_S0_PfiiibbffE2As;
	add.s32 	%r7, %r40, %r39;
	shl.b32 	%r41, %r46, 2;
	add.s32 	%r8, %r7, %r41;
	mov.u32 	%r42, _ZZ17gemm_kernel_tiledPKfS0_S0_PfiiibbffE2Bs;
	add.s32 	%r10, %r42, %r41;
	add.s32 	%r9, %r10, %r39;
	neg.s32 	%r52, %r38;
	mad.lo.s32 	%r43, %r49, %r34, %r46;
	add.s32 	%r51, %r43, %r5;
	shl.b32 	%r13, %r34, 4;
	mad.lo.s32 	%r50, %r33, %r6, %r49;
	mad.lo.s32 	%r48, %r33, %r4, %r46;
	mad.lo.s32 	%r44, %r46, %r32, %r49;
	add.s32 	%r47, %r44, %r3;
	shl.b32 	%r17, %r32, 4;
	mov.f32 	%f69, 0f00000000;
$L__BB1_2:
	setp.ge.s32 	%p2, %r4, %r32;
	setp.ge.u32 	%p3, %r46, %r33;
	mov.f32 	%f67, 0f00000000;
	or.pred  	%p4, %p2, %p3;
	@%p4 bra 	$L__BB1_6;
	setp.eq.s16 	%p5, %rs1, 0;
	@%p5 bra 	$L__BB1_5;
	mul.wide.u32 	%rd7, %r47, 4;
	add.s64 	%rd8, %rd2, %rd7;
	ld.global.f32 	%f67, [%rd8];
	bra.uni 	$L__BB1_6;
$L__BB1_5:
	mul.wide.u32 	%rd9, %r48, 4;
	add.s64 	%rd10, %rd2, %rd9;
	ld.global.f32 	%f67, [%rd10];
$L__BB1_6:
	setp.ge.s32 	%p6, %r6, %r34;
	st.shared.f32 	[%r8], %f67;
	setp.ge.u32 	%p7, %r49, %r33;
	mov.f32 	%f68, 0f00000000;
	or.pred  	%p8, %p6, %p7;
	@%p8 bra 	$L__BB1_10;
	setp.eq.s16 	%p9, %rs2, 0;
	@%p9 bra 	$L__BB1_9;
	mul.wide.u32 	%rd11, %r50, 4;
	add.s64 	%rd12, %rd1, %rd11;
	ld.global.f32 	%f68, [%rd12];
	bra.uni 	$L__BB1_10;
$L__BB1_9:
	mul.wide.u32 	%rd13, %r51, 4;
	add.s64 	%rd14, %rd1, %rd13;
	ld.global.f32 	%f68, [%rd14];
$L__BB1_10:
	st.shared.f32 	[%r9], %f68;
	bar.sync 	0;
	ld.shared.f32 	%f16, [%r7];
	ld.shared.f32 	%f17, [%r10];
	fma.rn.f32 	%f18, %f16, %f17, %f69;
	ld.shared.f32 	%f19, [%r7+4];
	ld.shared.f32 	%f20, [%r10+64];
	fma.rn.f32 	%f21, %f19, %f20, %f18;
	ld.shared.f32 	%f22, [%r7+8];
	ld.shared.f32 	%f23, [%r10+128];
	fma.rn.f32 	%f24, %f22, %f23, %f21;
	ld.shared.f32 	%f25, [%r7+12];
	ld.shared.f32 	%f26, [%r10+192];
	fma.rn.f32 	%f27, %f25, %f26, %f24;
	ld.shared.f32 	%f28, [%r7+16];
	ld.shared.f32 	%f29, [%r10+256];
	fma.rn.f32 	%f30, %f28, %f29, %f27;
	ld.shared.f32 	%f31, [%r7+20];
	ld.shared.f32 	%f32, [%r10+320];
	fma.rn.f32 	%f33, %f31, %f32, %f30;
	ld.shared.f32 	%f34, [%r7+24];
	ld.shared.f32 	%f35, [%r10+384];
	fma.rn.f32 	%f36, %f34, %f35, %f33;
	ld.shared.f32 	%f37, [%r7+28];
	ld.shared.f32 	%f38, [%r10+448];
	fma.rn.f32 	%f39, %f37, %f38, %f36;
	ld.shared.f32 	%f40, [%r7+32];
	ld.shared.f32 	%f41, [%r10+512];
	fma.rn.f32 	%f42, %f40, %f41, %f39;
	ld.shared.f32 	%f43, [%r7+36];
	ld.shared.f32 	%f44, [%r10+576];
	fma.rn.f32 	%f45, %f43, %f44, %f42;
	ld.shared.f32 	%f46, [%r7+40];
	ld.shared.f32 	%f47, [%r10+640];
	fma.rn.f32 	%f48, %f46, %f47, %f45;
	ld.shared.f32 	%f49, [%r7+44];
	ld.shared.f32 	%f50, [%r10+704];
	fma.rn.f32 	%f51, %f49, %f50, %f48;
	ld.shared.f32 	%f52, [%r7+48];
	ld.shared.f32 	%f53, [%r10+768];
	fma.rn.f32 	%f54, %f52, %f53, %f51;
	ld.shared.f32 	%f55, [%r7+52];
	ld.shared.f32 	%f56, [%r10+832];
	fma.rn.f32 	%f57, %f55, %f56, %f54;
	ld.shared.f32 	%f58, [%r7+56];
	ld.shared.f32 	%f59, [%r10+896];
	fma.rn.f32 	%f60, %f58, %f59, %f57;
	ld.shared.f32 	%f61, [%r7+60];
	ld.shared.f32 	%f62, [%r10+960];
	fma.rn.f32 	%f69, %f61, %f62, %f60;
	bar.sync 	0;
	add.s32 	%r52, %r52, 1;
	setp.ne.s32 	%p10, %r52, 0;
	add.s32 	%r51, %r51, %r13;
	add.s32 	%r50, %r50, 16;
	add.s32 	%r49, %r49, 16;
	add.s32 	%r48, %r48, 16;
	add.s32 	%r47, %r47, %r17;
	add.s32 	%r46, %r46, 16;
	@%p10 bra 	$L__BB1_2;
$L__BB1_11:
	setp.ge.s32 	%p11, %r4, %r32;
	setp.ge.s32 	%p12, %r6, %r34;
	or.pred  	%p13, %p11, %p12;
	@%p13 bra 	$L__BB1_13;
	ld.param.u64 	%rd22, [_Z17gemm_kernel_tiledPKfS0_S0_Pfiiibbff_param_3];
	ld.param.u64 	%rd21, [_Z17gemm_kernel_tiledPKfS0_S0_Pfiiibbff_param_2];
	cvta.to.global.u64 	%rd15, %rd21;
	mul.wide.s32 	%rd16, %r6, 4;
	add.s64 	%rd17, %rd15, %rd16;
	ld.global.f32 	%f63, [%rd17];
	mul.f32 	%f64, %f11, %f63;
	fma.rn.f32 	%f65, %f10, %f69, %f64;
	mad.lo.s32 	%r45, %r34, %r4, %r6;
	cvta.to.global.u64 	%rd18, %rd22;
	mul.wide.s32 	%rd19, %r45, 4;
	add.s64 	%rd20, %rd18, %rd19;
	st.global.f32 	[%rd20], %f65;
$L__BB1_13:
	ret;

}
	// .globl	_Z11relu_kernelPKfPfi
.visible .entry _Z11relu_kernelPKfPfi(
	.param .u64 .ptr .align 1 _Z11relu_kernelPKfPfi_param_0,
	.param .u64 .ptr .align 1 _Z11relu_kernelPKfPfi_param_1,
	.param .u32 _Z11relu_kernelPKfPfi_param_2
)
{
	.reg .pred 	%p<3>;
	.reg .b32 	%r<6>;
	.reg .b32 	%f<3>;
	.reg .b64 	%rd<8>;

	ld.param.u64 	%rd1, [_Z11relu_kernelPKfPfi_param_0];
	ld.param.u64 	%rd2, [_Z11relu_kernelPKfPfi_param_1];
	ld.param.u32 	%r2, [_Z11relu_kernelPKfPfi_param_2];
	mov.u32 	%r3, %ctaid.x;
	mov.u32 	%r4, %ntid.x;
	mov.u32 	%r5, %tid.x;
	mad.lo.s32 	%r1, %r3, %r4, %r5;
	setp.ge.s32 	%p1, %r1, %r2;
	@%p1 bra 	$L__BB2_2;
	cvta.to.global.u64 	%rd3, %rd2;
	cvta.to.global.u64 	%rd4, %rd1;
	mul.wide.s32 	%rd5, %r1, 4;
	add.s64 	%rd6, %rd4, %rd5;
	ld.global.f32 	%f1, [%rd6];
	setp.lt.f32 	%p2, %f1, 0f00000000;
	selp.f32 	%f2, 0f00000000, %f1, %p2;
	add.s64 	%rd7, %rd3, %rd5;
	st.global.f32 	[%rd7], %f2;
$L__BB2_2:
	ret;

}
	// .globl	_Z10add_kernelPKfS0_Pfi
.visible .entry _Z10add_kernelPKfS0_Pfi(
	.param .u64 .ptr .align 1 _Z10add_kernelPKfS0_Pfi_param_0,
	.param .u64 .ptr .align 1 _Z10add_kernelPKfS0_Pfi_param_1,
	.param .u64 .ptr .align 1 _Z10add_kernelPKfS0_Pfi_param_2,
	.param .u32 _Z10add_kernelPKfS0_Pfi_param_3
)
{
	.reg .pred 	%p<2>;
	.reg .b32 	%r<6>;
	.reg .b32 	%f<4>;
	.reg .b64 	%rd<11>;

	ld.param.u64 	%rd1, [_Z10add_kernelPKfS0_Pfi_param_0];
	ld.param.u64 	%rd2, [_Z10add_kernelPKfS0_Pfi_param_1];
	ld.param.u64 	%rd3, [_Z10add_kernelPKfS0_Pfi_param_2];
	ld.param.u32 	%r2, [_Z10add_kernelPKfS0_Pfi_param_3];
	mov.u32 	%r3, %ctaid.x;
	mov.u32 	%r4, %ntid.x;
	mov.u32 	%r5, %tid.x;
	mad.lo.s32 	%r1, %r3, %r4, %r5;
	setp.ge.s32 	%p1, %r1, %r2;
	@%p1 bra 	$L__BB3_2;
	cvta.to.global.u64 	%rd4, %rd1;
	cvta.to.global.u64 	%rd5, %rd2;
	cvta.to.global.u64 	%rd6, %rd3;
	mul.wide.s32 	%rd7, %r1, 4;
	add.s64 	%rd8, %rd4, %rd7;
	ld.global.f32 	%f1, [%rd8];
	add.s64 	%rd9, %rd5, %rd7;
	ld.global.f32 	%f2, [%rd9];
	add.f32 	%f3, %f1, %f2;
	add.s64 	%rd10, %rd6, %rd7;
	st.global.f32 	[%rd10], %f3;
$L__BB3_2:
	ret;

}


// ===== COMPILED SASS (sm_100) =====

	.target	sm_100

	.elftype	@"ET_EXEC"


//--------------------- .note.nv.tkinfo           --------------------------
	.section	.note.nv.tkinfo,"",@"SHT_NOTE"
	.sectionflags	@"SHF_NOTE_NV_TKINFO"
	.tkinfo
        /*0018*/ 	.word	0x00000002
        /*0030*/ 	.string	""
        /*0030*/ 	.string	"ptxas"
        /*0030*/ 	.string	"Cuda compilation tools, release 13.0, V13.0.88"
        /*0030*/ 	.string	"Build cuda_13.0.r13.0/compiler.36424714_0"
        /*0030*/ 	.string	"-arch sm_100 -m 64 "



//--------------------- .note.nv.cuinfo           --------------------------
	.section	.note.nv.cuinfo,"",@"SHT_NOTE"
	.sectionflags	@"SHF_NOTE_NV_CUINFO"
        /*0018*/ 	.short	0x0002
        /*001a*/ 	.short	0x0064
        /*001c*/ 	.short	0x0082
	.zero		2


//--------------------- .nv.info                  --------------------------
	.section	.nv.info,"",@"SHT_CUDA_INFO"
	.align	4


	//----- nvinfo : EIATTR_REGCOUNT
	.align		4
        /*0000*/ 	.byte	0x04, 0x2f
        /*0002*/ 	.short	(.L_1 - .L_0)
	.align		4
.L_0:
        /*0004*/ 	.word	index@(_Z17gemm_kernel_naivePKfS0_S0_Pfiiibbff)
        /*0008*/ 	.word	0x00000028


	//----- nvinfo : EIATTR_FRAME_SIZE
	.align		4
.L_1:
        /*000c*/ 	.byte	0x04, 0x11
        /*000e*/ 	.short	(.L_3 - .L_2)
	.align		4
.L_2:
        /*0010*/ 	.word	index@(_Z17gemm_kernel_naivePKfS0_S0_Pfiiibbff)
        /*0014*/ 	.word	0x00000000


	//----- nvinfo : EIATTR_REGCOUNT
	.align		4
.L_3:
        /*0018*/ 	.byte	0x04, 0x2f
        /*001a*/ 	.short	(.L_5 - .L_4)
	.align		4
.L_4:
        /*001c*/ 	.word	index@(_Z17gemm_kernel_tiledPKfS0_S0_Pfiiibbff)
        /*0020*/ 	.word	0x00000020


	//----- nvinfo : EIATTR_FRAME_SIZE
	.align		4
.L_5:
        /*0024*/ 	.byte	0x04, 0x11
        /*0026*/ 	.short	(.L_7 - .L_6)
	.align		4
.L_6:
        /*0028*/ 	.word	index@(_Z17gemm_kernel_tiledPKfS0_S0_Pfiiibbff)
        /*002c*/ 	.word	0x00000000


	//----- nvinfo : EIATTR_REGCOUNT
	.align		4
.L_7:
        /*0030*/ 	.byte	0x04, 0x2f
        /*0032*/ 	.short	(.L_9 - .L_8)
	.align		4
.L_8:
        /*0034*/ 	.word	index@(_Z11relu_kernelPKfPfi)
        /*0038*/ 	.word	0x0000000a


	//----- nvinfo : EIATTR_FRAME_SIZE
	.align		4
.L_9:
        /*003c*/ 	.byte	0x04, 0x11
        /*003e*/ 	.short	(.L_11 - .L_10)
	.align		4
.L_10:
        /*0040*/ 	.word	index@(_Z11relu_kernelPKfPfi)
        /*0044*/ 	.word	0x00000000


	//----- nvinfo : EIATTR_REGCOUNT
	.align		4
.L_11:
        /*0048*/ 	.byte	0x04, 0x2f
        /*004a*/ 	.short	(.L_13 - .L_12)
	.align		4
.L_12:
        /*004c*/ 	.word	index@(_Z10add_kernelPKfS0_Pfi)
        /*0050*/ 	.word	0x0000000c


	//----- nvinfo : EIATTR_FRAME_SIZE
	.align		4
.L_13:
        /*0054*/ 	.byte	0x04, 0x11
        /*0056*/ 	.short	(.L_15 - .L_14)
	.align		4
.L_14:
        /*0058*/ 	.word	index@(_Z10add_kernelPKfS0_Pfi)
        /*005c*/ 	.word	0x00000000


	//----- nvinfo : EIATTR_MIN_STACK_SIZE
	.align		4
.L_15:
        /*0060*/ 	.byte	0x04, 0x12
        /*0062*/ 	.short	(.L_17 - .L_16)
	.align		4
.L_16:
        /*0064*/ 	.word	index@(_Z10add_kernelPKfS0_Pfi)
        /*0068*/ 	.word	0x00000000


	//----- nvinfo : EIATTR_MIN_STACK_SIZE
	.align		4
.L_17:
        /*006c*/ 	.byte	0x04, 0x12
        /*006e*/ 	.short	(.L_19 - .L_18)
	.align		4
.L_18:
        /*0070*/ 	.word	index@(_Z11relu_kernelPKfPfi)
        /*0074*/ 	.word	0x00000000


	//----- nvinfo : EIATTR_MIN_STACK_SIZE
	.align		4
.L_19:
        /*0078*/ 	.byte	0x04, 0x12
        /*007a*/ 	.short	(.L_21 - .L_20)
	.align		4
.L_20:
        /*007c*/ 	.word	index@(_Z17gemm_kernel_tiledPKfS0_S0_Pfiiibbff)
        /*0080*/ 	.word	0x00000000


	//----- nvinfo : EIATTR_MIN_STACK_SIZE
	.align		4
.L_21:
        /*0084*/ 	.byte	0x04, 0x12
        /*0086*/ 	.short	(.L_23 - .L_22)
	.align		4
.L_22:
        /*0088*/ 	.word	index@(_Z17gemm_kernel_naivePKfS0_S0_Pfiiibbff)
        /*008c*/ 	.word	0x00000000
.L_23:


//--------------------- .nv.compat                --------------------------
	.section	.nv.compat,"",@"SHT_CUDA_COMPAT_INFO"
	.align	4
        /*0000*/ 	.byte	0x02, 0x09, 0x00, 0x00, 0x02, 0x02, 0x01, 0x00, 0x02, 0x05, 0x05, 0x00, 0x03, 0x07, 0x01, 0x01
        /*0010*/ 	.byte	0x02, 0x03, 0x00, 0x00, 0x02, 0x06, 0x01, 0x00, 0x04, 0x0b, 0x08, 0x00, 0x09, 0x00, 0x00, 0x00
        /*0020*/ 	.byte	0x00, 0x00, 0x00, 0x00


//--------------------- .nv.info._Z10add_kernelPKfS0_Pfi --------------------------
	.section	.nv.info._Z10add_kernelPKfS0_Pfi,"",@"SHT_CUDA_INFO"
	.sectionflags	@""
	.align	4


	//----- nvinfo : EIATTR_CUDA_API_VERSION
	.align		4
        /*0000*/ 	.byte	0x04, 0x37
        /*0002*/ 	.short	(.L_25 - .L_24)
.L_24:
        /*0004*/ 	.word	0x00000082


	//----- nvinfo : EIATTR_KPARAM_INFO
	.align		4
.L_25:
        /*0008*/ 	.byte	0x04, 0x17
        /*000a*/ 	.short	(.L_27 - .L_26)
.L_26:
        /*000c*/ 	.word	0x00000000
        /*0010*/ 	.short	0x0003
        /*0012*/ 	.short	0x0018
        /*0014*/ 	.byte	0x00, 0xf0, 0x11, 0x00


	//----- nvinfo : EIATTR_KPARAM_INFO
	.align		4
.L_27:
        /*0018*/ 	.byte	0x04, 0x17
        /*001a*/ 	.short	(.L_29 - .L_28)
.L_28:
        /*001c*/ 	.word	0x00000000
        /*0020*/ 	.short	0x0002
        /*0022*/ 	.short	0x0010
        /*0024*/ 	.byte	0x00, 0xf5, 0x21, 0x00


	//----- nvinfo : EIATTR_KPARAM_INFO
	.align		4
.L_29:
        /*0028*/ 	.byte	0x04, 0x17
        /*002a*/ 	.short	(.L_31 - .L_30)
.L_30:
        /*002c*/ 	.word	0x00000000
        /*0030*/ 	.short	0x0001
        /*0032*/ 	.short	0x0008
        /*0034*/ 	.byte	0x00, 0xf5, 0x21, 0x00


	//----- nvinfo : EIATTR_KPARAM_INFO
	.align		4
.L_31:
        /*0038*/ 	.byte	0x04, 0x17
        /*003a*/ 	.short	(.L_33 - .L_32)
.L_32:
        /*003c*/ 	.word	0x00000000
        /*0040*/ 	.short	0x0000
        /*0042*/ 	.short	0x0000
        /*0044*/ 	.byte	0x00, 0xf5, 0x21, 0x00


	//----- nvinfo : EIATTR_SPARSE_MMA_MASK
	.align		4
.L_33:
        /*0048*/ 	.byte	0x03, 0x50
        /*004a*/ 	.short	0x0000


	//----- nvinfo : EIATTR_MAXREG_COUNT
	.align		4
        /*004c*/ 	.byte	0x03, 0x1b
        /*004e*/ 	.short	0x00ff


	//----- nvinfo : EIATTR_MERCURY_ISA_VERSION
	.align		4
        /*0050*/ 	.byte	0x03, 0x5f
        /*0052*/ 	.short	0x0101


	//----- nvinfo : EIATTR_VRC_CTA_INIT_COUNT
	.align		4
        /*0054*/ 	.byte	0x02, 0x4a
	.zero		1
	.zero		1


	//----- nvinfo : EIATTR_EXIT_INSTR_OFFSETS
	.align		4
        /*0058*/ 	.byte	0x04, 0x1c
        /*005a*/ 	.short	(.L_35 - .L_34)


	//   ....[0]....
.L_34:
        /*005c*/ 	.word	0x00000070


	//   ....[1]....
        /*0060*/ 	.word	0x00000130


	//----- nvinfo : EIATTR_CBANK_PARAM_SIZE
	.align		4
.L_35:
        /*0064*/ 	.byte	0x03, 0x19
        /*0066*/ 	.short	0x001c


	//----- nvinfo : EIATTR_PARAM_CBANK
	.align		4
        /*0068*/ 	.byte	0x04, 0x0a
        /*006a*/ 	.short	(.L_37 - .L_36)
	.align		4
.L_36:
        /*006c*/ 	.word	index@(.nv.constant0._Z10add_kernelPKfS0_Pfi)
        /*0070*/ 	.short	0x0380
        /*0072*/ 	.short	0x001c


	//----- nvinfo : EIATTR_SW_WAR
	.align		4
.L_37:
        /*0074*/ 	.byte	0x04, 0x36
        /*0076*/ 	.short	(.L_39 - .L_38)
.L_38:
        /*0078*/ 	.word	0x00000008
.L_39:


//--------------------- .nv.info._Z11relu_kernelPKfPfi --------------------------
	.section	.nv.info._Z11relu_kernelPKfPfi,"",@"SHT_CUDA_INFO"
	.sectionflags	@""
	.align	4


	//----- nvinfo : EIATTR_CUDA_API_VERSION
	.align		4
        /*0000*/ 	.byte	0x04, 0x37
        /*0002*/ 	.short	(.L_41 - .L_40)
.L_40:
        /*0004*/ 	.word	0x00000082


	//----- nvinfo : EIATTR_KPARAM_INFO
	.align		4
.L_41:
        /*0008*/ 	.byte	0x04, 0x17
        /*000a*/ 	.short	(.L_43 - .L_42)
.L_42:
        /*000c*/ 	.word	0x00000000
        /*0010*/ 	.short	0x0002
        /*0012*/ 	.short	0x0010
        /*0014*/ 	.byte	0x00, 0xf0, 0x11, 0x00


	//----- nvinfo : EIATTR_KPARAM_INFO
	.align		4
.L_43:
        /*0018*/ 	.byte	0x04, 0x17
        /*001a*/ 	.short	(.L_45 - .L_44)
.L_44:
        /*001c*/ 	.word	0x00000000
        /*0020*/ 	.short	0x0001
        /*0022*/ 	.short	0x0008
        /*0024*/ 	.byte	0x00, 0xf5, 0x21, 0x00


	//----- nvinfo : EIATTR_KPARAM_INFO
	.align		4
.L_45:
        /*0028*/ 	.byte	0x04, 0x17
        /*002a*/ 	.short	(.L_47 - .L_46)
.L_46:
        /*002c*/ 	.word	0x00000000
        /*0030*/ 	.short	0x0000
        /*0032*/ 	.short	0x0000
        /*0034*/ 	.byte	0x00, 0xf5, 0x21, 0x00


	//----- nvinfo : EIATTR_SPARSE_MMA_MASK
	.align		4
.L_47:
        /*0038*/ 	.byte	0x03, 0x50
        /*003a*/ 	.short	0x0000


	//----- nvinfo : EIATTR_MAXREG_COUNT
	.align		4
        /*003c*/ 	.byte	0x03, 0x1b
        /*003e*/ 	.short	0x00ff


	//----- nvinfo : EIATTR_MERCURY_ISA_VERSION
	.align		4
        /*0040*/ 	.byte	0x03, 0x5f
        /*0042*/ 	.short	0x0101


	//----- nvinfo : EIATTR_VRC_CTA_INIT_COUNT
	.align		4
        /*0044*/ 	.byte	0x02, 0x4a
	.zero		1
	.zero		1


	//----- nvinfo : EIATTR_EXIT_INSTR_OFFSETS
	.align		4
        /*0048*/ 	.byte	0x04, 0x1c
        /*004a*/ 	.short	(.L_49 - .L_48)


	//   ....[0]....
.L_48:
        /*004c*/ 	.word	0x00000070


	//   ....[1]....
        /*0050*/ 	.word	0x00000110


	//----- nvinfo : EIATTR_CBANK_PARAM_SIZE
	.align		4
.L_49:
        /*0054*/ 	.byte	0x03, 0x19
        /*0056*/ 	.short	0x0014


	//----- nvinfo : EIATTR_PARAM_CBANK
	.align		4
        /*0058*/ 	.byte	0x04, 0x0a
        /*005a*/ 	.short	(.L_51 - .L_50)
	.align		4
.L_50:
        /*005c*/ 	.word	index@(.nv.constant0._Z11relu_kernelPKfPfi)
        /*0060*/ 	.short	0x0380
        /*0062*/ 	.short	0x0014


	//----- nvinfo : EIATTR_SW_WAR
	.align		4
.L_51:
        /*0064*/ 	.byte	0x04, 0x36
        /*0066*/ 	.short	(.L_53 - .L_52)
.L_52:
        /*0068*/ 	.word	0x00000008
.L_53:


//--------------------- .nv.info._Z17gemm_kernel_tiledPKfS0_S0_Pfiiibbff --------------------------
	.section	.nv.info._Z17gemm_kernel_tiledPKfS0_S0_Pfiiibbff,"",@"SHT_CUDA_INFO"
	.sectionflags	@""
	.align	4


	//----- nvinfo : EIATTR_CUDA_API_VERSION
	.align		4
        /*0000*/ 	.byte	0x04, 0x37
        /*0002*/ 	.short	(.L_55 - .L_54)
.L_54:
        /*0004*/ 	.word	0x00000082


	//----- nvinfo : EIATTR_KPARAM_INFO
	.align		4
.L_55:
        /*0008*/ 	.byte	0x04, 0x17
        /*000a*/ 	.short	(.L_57 - .L_56)
.L_56:
        /*000c*/ 	.word	0x00000000
        /*0010*/ 	.short	0x000a
        /*0012*/ 	.short	0x0034
        /*0014*/ 	.byte	0x00, 0xf0, 0x11, 0x00


	//----- nvinfo : EIATTR_KPARAM_INFO
	.align		4
.L_57:
        /*0018*/ 	.byte	0x04, 0x17
        /*001a*/ 	.short	(.L_59 - .L_58)
.L_58:
        /*001c*/ 	.word	0x00000000
        /*0020*/ 	.short	0x0009
        /*0022*/ 	.short	0x0030
        /*0024*/ 	.byte	0x00, 0xf0, 0x11, 0x00


	//----- nvinfo : EIATTR_KPARAM_INFO
	.align		4
.L_59:
        /*0028*/ 	.byte	0x04, 0x17
        /*002a*/ 	.short	(.L_61 - .L_60)
.L_60:
        /*002c*/ 	.word	0x00000000
        /*0030*/ 	.short	0x0008
        /*0032*/ 	.short	0x002d
        /*0034*/ 	.byte	0x00, 0xf0, 0x05, 0x00


	//----- nvinfo : EIATTR_KPARAM_INFO
	.align		4
.L_61:
        /*0038*/ 	.byte	0x04, 0x17
        /*003a*/ 	.short	(.L_63 - .L_62)
.L_62:
        /*003c*/ 	.word	0x00000000
        /*0040*/ 	.short	0x0007
        /*0042*/ 	.short	0x002c
        /*0044*/ 	.byte	0x00, 0xf0, 0x05, 0x00


	//----- nvinfo : EIATTR_KPARAM_INFO
	.align		4
.L_63:
        /*0048*/ 	.byte	0x04, 0x17
        /*004a*/ 	.short	(.L_65 - .L_64)
.L_64:
        /*004c*/ 	.word	0x00000000
        /*0050*/ 	.short	0x0006
        /*0052*/ 	.short	0x0028
        /*0054*/ 	.byte	0x00, 0xf0, 0x11, 0x00


	//----- nvinfo : EIATTR_KPARAM_INFO
	.align		4
.L_65:
        /*0058*/ 	.byte	0x04, 0x17
        /*005a*/ 	.short	(.L_67 - .L_66)
.L_66:
        /*005c*/ 	.word	0x00000000
        /*0060*/ 	.short	0x0005
        /*0062*/ 	.short	0x0024
        /*0064*/ 	.byte	0x00, 0xf0, 0x11, 0x00


	//----- nvinfo : EIATTR_KPARAM_INFO
	.align		4
.L_67:
        /*0068*/ 	.byte	0x04, 0x17
        /*006a*/ 	.short	(.L_69 - .L_68)
.L_68:
        /*006c*/ 	.word	0x00000000
        /*0070*/ 	.short	0x0004
        /*0072*/ 	.short	0x0020
        /*0074*/ 	.byte	0x00, 0xf0, 0x11, 0x00


	//----- nvinfo : EIATTR_KPARAM_INFO
	.align		4
.L_69:
        /*0078*/ 	.byte	0x04, 0x17
        /*007a*/ 	.short	(.L_71 - .L_70)
.L_70:
        /*007c*/ 	.word	0x00000000
        /*0080*/ 	.short	0x0003
        /*0082*/ 	.short	0x0018
        /*0084*/ 	.byte	0x00, 0xf5, 0x21, 0x00


	//----- nvinfo : EIATTR_KPARAM_INFO
	.align		4
.L_71:
        /*0088*/ 	.byte	0x04, 0x17
        /*008a*/ 	.short	(.L_73 - .L_72)
.L_72:
        /*008c*/ 	.word	0x00000000
        /*0090*/ 	.short	0x0002
        /*0092*/ 	.short	0x0010
        /*0094*/ 	.byte	0x00, 0xf5, 0x21, 0x00


	//----- nvinfo : EIATTR_KPARAM_INFO
	.align		4
.L_73:
        /*0098*/ 	.byte	0x04, 0x17
        /*009a*/ 	.short	(.L_75 - .L_74)
.L_74:
        /*009c*/ 	.word	0x00000000
        /*00a0*/ 	.short	0x0001
        /*00a2*/ 	.short	0x0008
        /*00a4*/ 	.byte	0x00, 0xf5, 0x21, 0x00


	//----- nvinfo : EIATTR_KPARAM_INFO
	.align		4
.L_75:
        /*00a8*/ 	.byte	0x04, 0x17
        /*00aa*/ 	.short	(.L_77 - .L_76)
.L_76:
        /*00ac*/ 	.word	0x00000000
        /*00b0*/ 	.short	0x0000
        /*00b2*/ 	.short	0x0000
        /*00b4*/ 	.byte	0x00, 0xf5, 0x21, 0x00


	//----- nvinfo : EIATTR_SPARSE_MMA_MASK
	.align		4
.L_77:
        /*00b8*/ 	.byte	0x03, 0x50
        /*00ba*/ 	.short	0x0000


	//----- nvinfo : EIATTR_MAXREG_COUNT
	.align		4
        /*00bc*/ 	.byte	0x03, 0x1b
        /*00be*/ 	.short	0x00ff


	//----- nvinfo : EIATTR_NUM_BARRIERS
	.align		4
        /*00c0*/ 	.byte	0x02, 0x4c
        /*00c2*/ 	.byte	0x01
	.zero		1


	//----- nvinfo : EIATTR_MERCURY_ISA_VERSION
	.align		4
        /*00c4*/ 	.byte	0x03, 0x5f
        /*00c6*/ 	.short	0x0101


	//----- nvinfo : EIATTR_VRC_CTA_INIT_COUNT
	.align		4
        /*00c8*/ 	.byte	0x02, 0x4a
	.zero		1
	.zero		1


	//----- nvinfo : EIATTR_EXIT_INSTR_OFFSETS
	.align		4
        /*00cc*/ 	.byte	0x04, 0x1c
        /*00ce*/ 	.short	(.L_79 - .L_78)


	//   ....[0]....
.L_78:
        /*00d0*/ 	.word	0x00000730


	//   ....[1]....
        /*00d4*/ 	.word	0x000007e0


	//----- nvinfo : EIATTR_CRS_STACK_SIZE
	.align		4
.L_79:
        /*00d8*/ 	.byte	0x04, 0x1e
        /*00da*/ 	.short	(.L_81 - .L_80)
.L_80:
        /*00dc*/ 	.word	0x00000000


	//----- nvinfo : EIATTR_CBANK_PARAM_SIZE
	.align		4
.L_81:
        /*00e0*/ 	.byte	0x03, 0x19
        /*00e2*/ 	.short	0x0038


	//----- nvinfo : EIATTR_PARAM_CBANK
	.align		4
        /*00e4*/ 	.byte	0x04, 0x0a
        /*00e6*/ 	.short	(.L_83 - .L_82)
	.align		4
.L_82:
        /*00e8*/ 	.word	index@(.nv.constant0._Z17gemm_kernel_tiledPKfS0_S0_Pfiiibbff)
        /*00ec*/ 	.short	0x0380
        /*00ee*/ 	.short	0x0038


	//----- nvinfo : EIATTR_SW_WAR
	.align		4
.L_83:
        /*00f0*/ 	.byte	0x04, 0x36
        /*00f2*/ 	.short	(.L_85 - .L_84)
.L_84:
        /*00f4*/ 	.word	0x00000008
.L_85:


//--------------------- .nv.info._Z17gemm_kernel_naivePKfS0_S0_Pfiiibbff --------------------------
	.section	.nv.info._Z17gemm_kernel_naivePKfS0_S0_Pfiiibbff,"",@"SHT_CUDA_INFO"
	.sectionflags	@""
	.align	4


	//----- nvinfo : EIATTR_CUDA_API_VERSION
	.align		4
        /*0000*/ 	.byte	0x04, 0x37
        /*0002*/ 	.short	(.L_87 - .L_86)
.L_86:
        /*0004*/ 	.word	0x00000082


	//----- nvinfo : EIATTR_KPARAM_INFO
	.align		4
.L_87:
        /*0008*/ 	.byte	0x04, 0x17
        /*000a*/ 	.short	(.L_89 - .L_88)
.L_88:
        /*000c*/ 	.word	0x00000000
        /*0010*/ 	.short	0x000a
        /*0012*/ 	.short	0x0034
        /*0014*/ 	.byte	0x00, 0xf0, 0x11, 0x00


	//----- nvinfo : EIATTR_KPARAM_INFO
	.align		4
.L_89:
        /*0018*/ 	.byte	0x04, 0x17
        /*001a*/ 	.short	(.L_91 - .L_90)
.L_90:
        /*001c*/ 	.word	0x00000000
        /*0020*/ 	.short	0x0009
        /*0022*/ 	.short	0x0030
        /*0024*/ 	.byte	0x00, 0xf0, 0x11, 0x00


	//----- nvinfo : EIATTR_KPARAM_INFO
	.align		4
.L_91:
        /*0028*/ 	.byte	0x04, 0x17
        /*002a*/ 	.short	(.L_93 - .L_92)
.L_92:
        /*002c*/ 	.word	0x00000000
        /*0030*/ 	.short	0x0008
        /*0032*/ 	.short	0x002d
        /*0034*/ 	.byte	0x00, 0xf0, 0x05, 0x00


	//----- nvinfo : EIATTR_KPARAM_INFO
	.align		4
.L_93:
        /*0038*/ 	.byte	0x04, 0x17
        /*003a*/ 	.short	(.L_95 - .L_94)
.L_94:
        /*003c*/ 	.word	0x00000000
        /*0040*/ 	.short	0x0007
        /*0042*/ 	.short	0x002c
        /*0044*/ 	.byte	0x00, 0xf0, 0x05, 0x00


	//----- nvinfo : EIATTR_KPARAM_INFO
	.align		4
.L_95:
        /*0048*/ 	.byte	0x04, 0x17
        /*004a*/ 	.short	(.L_97 - .L_96)
.L_96:
        /*004c*/ 	.word	0x00000000
        /*0050*/ 	.short	0x0006
        /*0052*/ 	.short	0x0028
        /*0054*/ 	.byte	0x00, 0xf0, 0x11, 0x00


	//----- nvinfo : EIATTR_KPARAM_INFO
	.align		4
.L_97:
        /*0058*/ 	.byte	0x04, 0x17
        /*005a*/ 	.short	(.L_99 - .L_98)
.L_98:
        /*005c*/ 	.word	0x00000000
        /*0060*/ 	.short	0x0005
        /*0062*/ 	.short	0x0024
        /*0064*/ 	.byte	0x00, 0xf0, 0x11, 0x00


	//----- nvinfo : EIATTR_KPARAM_INFO
	.align		4
.L_99:
        /*0068*/ 	.byte	0x04, 0x17
        /*006a*/ 	.short	(.L_101 - .L_100)
.L_100:
        /*006c*/ 	.word	0x00000000
        /*0070*/ 	.short	0x0004
        /*0072*/ 	.short	0x0020
        /*0074*/ 	.byte	0x00, 0xf0, 0x11, 0x00


	//----- nvinfo : EIATTR_KPARAM_INFO
	.align		4
.L_101:
        /*0078*/ 	.byte	0x04, 0x17
        /*007a*/ 	.short	(.L_103 - .L_102)
.L_102:
        /*007c*/ 	.word	0x00000000
        /*0080*/ 	.short	0x0003
        /*0082*/ 	.short	0x0018
        /*0084*/ 	.byte	0x00, 0xf5, 0x21, 0x00


	//----- nvinfo : EIATTR_KPARAM_INFO
	.align		4
.L_103:
        /*0088*/ 	.byte	0x04, 0x17
        /*008a*/ 	.short	(.L_105 - .L_104)
.L_104:
        /*008c*/ 	.word	0x00000000
        /*0090*/ 	.short	0x0002
        /*0092*/ 	.short	0x0010
        /*0094*/ 	.byte	0x00, 0xf5, 0x21, 0x00


	//----- nvinfo : EIATTR_KPARAM_INFO
	.align		4
.L_105:
        /*0098*/ 	.byte	0x04, 0x17
        /*009a*/ 	.short	(.L_107 - .L_106)
.L_106:
        /*009c*/ 	.word	0x00000000
        /*00a0*/ 	.short	0x0001
        /*00a2*/ 	.short	0x0008
        /*00a4*/ 	.byte	0x00, 0xf5, 0x21, 0x00


	//----- nvinfo : EIATTR_KPARAM_INFO
	.align		4
.L_107:
        /*00a8*/ 	.byte	0x04, 0x17
        /*00aa*/ 	.short	(.L_109 - .L_108)
.L_108:
        /*00ac*/ 	.word	0x00000000
        /*00b0*/ 	.short	0x0000
        /*00b2*/ 	.short	0x0000
        /*00b4*/ 	.byte	0x00, 0xf5, 0x21, 0x00


	//----- nvinfo : EIATTR_SPARSE_MMA_MASK
	.align		4
.L_109:
        /*00b8*/ 	.byte	0x03, 0x50
        /*00ba*/ 	.short	0x0000


	//----- nvinfo : EIATTR_MAXREG_COUNT
	.align		4
        /*00bc*/ 	.byte	0x03, 0x1b
        /*00be*/ 	.short	0x00ff


	//----- nvinfo : EIATTR_MERCURY_ISA_VERSION
	.align		4
        /*00c0*/ 	.byte	0x03, 0x5f
        /*00c2*/ 	.short	0x0101


	//----- nvinfo : EIATTR_VRC_CTA_INIT_COUNT
	.align		4
        /*00c4*/ 	.byte	0x02, 0x4a
	.zero		1
	.zero		1


	//----- nvinfo : EIATTR_EXIT_INSTR_OFFSETS
	.align		4
        /*00c8*/ 	.byte	0x04, 0x1c
        /*00ca*/ 	.short	(.L_111 - .L_110)


	//   ....[0]....
.L_110:
        /*00cc*/ 	.word	0x000000f0


	//   ....[1]....
        /*00d0*/ 	.word	0x00002760


	//----- nvinfo : EIATTR_CBANK_PARAM_SIZE
	.align		4
.L_111:
        /*00d4*/ 	.byte	0x03, 0x19
        /*00d6*/ 	.short	0x0038


	//----- nvinfo : EIATTR_PARAM_CBANK
	.align		4
        /*00d8*/ 	.byte	0x04, 0x0a
        /*00da*/ 	.short	(.L_113 - .L_112)
	.align		4
.L_112:
        /*00dc*/ 	.word	index@(.nv.constant0._Z17gemm_kernel_naivePKfS0_S0_Pfiiibbff)
        /*00e0*/ 	.short	0x0380
        /*00e2*/ 	.short	0x0038


	//----- nvinfo : EIATTR_SW_WAR
	.align		4
.L_113:
        /*00e4*/ 	.byte	0x04, 0x36
        /*00e6*/ 	.short	(.L_115 - .L_114)
.L_114:
        /*00e8*/ 	.word	0x00000008
.L_115:


//--------------------- .nv.callgraph             --------------------------
	.section	.nv.callgraph,"",@"SHT_CUDA_CALLGRAPH"
	.align	4
	.sectionentsize	8
	.align		4
        /*0000*/ 	.word	0x00000000
	.align		4
        /*0004*/ 	.word	0xffffffff
	.align		4
        /*0008*/ 	.word	0x00000000
	.align		4
        /*000c*/ 	.word	0xfffffffe
	.align		4
        /*0010*/ 	.word	0x00000000
	.align		4
        /*0014*/ 	.word	0xfffffffd
	.align		4
        /*0018*/ 	.word	0x00000000
	.align		4
        /*001c*/ 	.word	0xfffffffc


//--------------------- .text._Z10add_kernelPKfS0_Pfi --------------------------
	.section	.text._Z10add_kernelPKfS0_Pfi,"ax",@progbits
	.align	128
        .global         _Z10add_kernelPKfS0_Pfi
        .type           _Z10add_kernelPKfS0_Pfi,@function
        .size           _Z10add_kernelPKfS0_Pfi,(.L_x_29 - _Z10add_kernelPKfS0_Pfi)
        .other          _Z10add_kernelPKfS0_Pfi,@"STO_CUDA_ENTRY STV_DEFAULT"
_Z10add_kernelPKfS0_Pfi:
.text._Z10add_kernelPKfS0_Pfi:
[----:B------:R-:W-:Y:S01]  /*0000*/  LDC R1, c[0x0][0x37c] ;  /* 0x0000df00ff017b82 */ /* 0x000fe20000000800 */
[----:B------:R-:W0:Y:S07]  /*0010*/  S2R R0, SR_TID.X ;  /* 0x0000000000007919 */ /* 0x000e2e0000002100 */
[----:B------:R-:W0:Y:S01]  /*0020*/  S2UR UR4, SR_CTAID.X ;  /* 0x00000000000479c3 */ /* 0x000e220000002500 */
[----:B------:R-:W1:Y:S07]  /*0030*/  LDCU UR5, c[0x0][0x398] ;  /* 0x00007300ff0577ac */ /* 0x000e6e0008000800 */
[----:B------:R-:W0:Y:S02]  /*0040*/  LDC R9, c[0x0][0x360] ;  /* 0x0000d800ff097b82 */ /* 0x000e240000000800 */
[----:B0-----:R-:W-:-:S05]  /*0050*/  IMAD R9, R9, UR4, R0 ;  /* 0x0000000409097c24 */ /* 0x001fca000f8e0200 */
[----:B-1----:R-:W-:-:S13]  /*0060*/  ISETP.GE.AND P0, PT, R9, UR5, PT ;  /* 0x0000000509007c0c */ /* 0x002fda000bf06270 */
[----:B------:R-:W-:Y:S05]  /*0070*/  @P0 EXIT ;  /* 0x000000000000094d */ /* 0x000fea0003800000 */
[----:B------:R-:W0:Y:S01]  /*0080*/  LDC.64 R2, c[0x0][0x380] ;  /* 0x0000e000ff027b82 */ /* 0x000e220000000a00 */
[----:B------:R-:W1:Y:S07]  /*0090*/  LDCU.64 UR4, c[0x0][0x358] ;  /* 0x00006b00ff0477ac */ /* 0x000e6e0008000a00 */
[----:B------:R-:W2:Y:S08]  /*00a0*/  LDC.64 R4, c[0x0][0x388] ;  /* 0x0000e200ff047b82 */ /* 0x000eb00000000a00 */
[----:B------:R-:W3:Y:S01]  /*00b0*/  LDC.64 R6, c[0x0][0x390] ;  /* 0x0000e400ff067b82 */ /* 0x000ee20000000a00 */
[----:B0-----:R-:W-:-:S06]  /*00c0*/  IMAD.WIDE R2, R9, 0x4, R2 ;  /* 0x0000000409027825 */ /* 0x001fcc00078e0202 */
[----:B-1----:R-:W4:Y:S01]  /*00d0*/  LDG.E R2, desc[UR4][R2.64] ;  /* 0x0000000402027981 */ /* 0x002f22000c1e1900 */
[----:B--2---:R-:W-:-:S06]  /*00e0*/  IMAD.WIDE R4, R9, 0x4, R4 ;  /* 0x0000000409047825 */ /* 0x004fcc00078e0204 */
[----:B------:R-:W4:Y:S01]  /*00f0*/  LDG.E R5, desc[UR4][R4.64] ;  /* 0x0000000404057981 */ /* 0x000f22000c1e1900 */
[----:B---3--:R-:W-:-:S04]  /*0100*/  IMAD.WIDE R6, R9, 0x4, R6 ;  /* 0x0000000409067825 */ /* 0x008fc800078e0206 */
[----:B----4-:R-:W-:-:S05]  /*0110*/  FADD R9, R2, R5 ;  /* 0x0000000502097221 */ /* 0x010fca0000000000 */
[----:B------:R-:W-:Y:S01]  /*0120*/  STG.E desc[UR4][R6.64], R9 ;  /* 0x0000000906007986 */ /* 0x000fe2000c101904 */
[----:B------:R-:W-:Y:S05]  /*0130*/  EXIT ;  /* 0x000000000000794d */ /* 0x000fea0003800000 */
.L_x_0:
[----:B------:R-:W-:-:S00]  /*0140*/  BRA `(.L_x_0) ;  /* 0xfffffffc00fc7947 */ /* 0x000fc0000383ffff */
[----:B------:R-:W-:-:S00]  /*0150*/  NOP ;  /* 0x0000000000007918 */ /* 0x000fc00000000000 */
        /* <DEDUP_REMOVED lines=10> */
.L_x_29:


//--------------------- .text._Z11relu_kernelPKfPfi --------------------------
	.section	.text._Z11relu_kernelPKfPfi,"ax",@progbits
	.align	128
        .global         _Z11relu_kernelPKfPfi
        .type           _Z11relu_kernelPKfPfi,@function
        .size           _Z11relu_kernelPKfPfi,(.L_x_30 - _Z11relu_kernelPKfPfi)
        .other          _Z11relu_kernelPKfPfi,@"STO_CUDA_ENTRY STV_DEFAULT"
_Z11relu_kernelPKfPfi:
.text._Z11relu_kernelPKfPfi:
        /* <DEDUP_REMOVED lines=10> */
[----:B------:R-:W2:Y:S01]  /*00a0*/  LDC.64 R4, c[0x0][0x388] ;  /* 0x0000e200ff047b82 */ /* 0x000ea20000000a00 */
[----:B0-----:R-:W-:-:S06]  /*00b0*/  IMAD.WIDE R2, R7, 0x4, R2 ;  /* 0x0000000407027825 */ /* 0x001fcc00078e0202 */
[----:B-1----:R-:W3:Y:S01]  /*00c0*/  LDG.E R2, desc[UR4][R2.64] ;  /* 0x0000000402027981 */ /* 0x002ee2000c1e1900 */
[----:B--2---:R-:W-:Y:S01]  /*00d0*/  IMAD.WIDE R4, R7, 0x4, R4 ;  /* 0x0000000407047825 */ /* 0x004fe200078e0204 */
[----:B---3--:R-:W-:-:S04]  /*00e0*/  FSETP.GEU.AND P0, PT, R2, RZ, PT ;  /* 0x000000ff0200720b */ /* 0x008fc80003f0e000 */
[----:B------:R-:W-:-:S05]  /*00f0*/  FSEL R7, R2, RZ, P0 ;  /* 0x000000ff02077208 */ /* 0x000fca0000000000 */
[----:B------:R-:W-:Y:S01]  /*0100*/  STG.E desc[UR4][R4.64], R7 ;  /* 0x0000000704007986 */ /* 0x000fe2000c101904 */
[----:B------:R-:W-:Y:S05]  /*0110*/  EXIT ;  /* 0x000000000000794d */ /* 0x000fea0003800000 */
.L_x_1:
        /* <DEDUP_REMOVED lines=14> */
.L_x_30:


//--------------------- .text._Z17gemm_kernel_tiledPKfS0_S0_Pfiiibbff --------------------------
	.section	.text._Z17gemm_kernel_tiledPKfS0_S0_Pfiiibbff,"ax",@progbits
	.align	128
        .global         _Z17gemm_kernel_tiledPKfS0_S0_Pfiiibbff
        .type           _Z17gemm_kernel_tiledPKfS0_S0_Pfiiibbff,@function
        .size           _Z17gemm_kernel_tiledPKfS0_S0_Pfiiibbff,(.L_x_31 - _Z17gemm_kernel_tiledPKfS0_S0_Pfiiibbff)
        .other          _Z17gemm_kernel_tiledPKfS0_S0_Pfiiibbff,@"STO_CUDA_ENTRY STV_DEFAULT"
_Z17gemm_kernel_tiledPKfS0_S0_Pfiiibbff:
.text._Z17gemm_kernel_tiledPKfS0_S0_Pfiiibbff:
[----:B------:R-:W-:Y:S01]  /*0000*/  LDC R1, c[0x0][0x37c] ;  /* 0x0000df00ff017b82 */ /* 0x000fe20000000800 */
[----:B------:R-:W0:Y:S01]  /*0010*/  S2R R4, SR_CTAID.X ;  /* 0x0000000000047919 */ /* 0x000e220000002500 */
[----:B------:R-:W1:Y:S01]  /*0020*/  LDCU UR10, c[0x0][0x3a4] ;  /* 0x00007480ff0a77ac */ /* 0x000e620008000800 */
[----:B------:R-:W-:Y:S01]  /*0030*/  HFMA2 R27, -RZ, RZ, 0, 0 ;  /* 0x00000000ff1b7431 */ /* 0x000fe200000001ff */
[----:B------:R-:W2:Y:S01]  /*0040*/  S2R R6, SR_CTAID.Y ;  /* 0x0000000000067919 */ /* 0x000ea20000002600 */
[----:B------:R-:W3:Y:S01]  /*0050*/  LDCU.64 UR8, c[0x0][0x358] ;  /* 0x00006b00ff0877ac */ /* 0x000ee20008000a00 */
[----:B------:R-:W2:Y:S01]  /*0060*/  S2R R3, SR_TID.Y ;  /* 0x0000000000037919 */ /* 0x000ea20000002200 */
[----:B------:R-:W0:Y:S01]  /*0070*/  S2R R0, SR_TID.X ;  /* 0x0000000000007919 */ /* 0x000e220000002100 */
[----:B-1----:R-:W-:Y:S01]  /*0080*/  UISETP.GE.AND UP0, UPT, UR10, 0x1, UPT ;  /* 0x000000010a00788c */ /* 0x002fe2000bf06270 */
[----:B--2---:R-:W-:Y:S02]  /*0090*/  LEA R23, R6, R3, 0x4 ;  /* 0x0000000306177211 */ /* 0x004fe400078e20ff */
[----:B0-----:R-:W-:-:S06]  /*00a0*/  LEA R22, R4, R0, 0x4 ;  /* 0x0000000004167211 */ /* 0x001fcc00078e20ff */
[----:B---3--:R-:W-:Y:S05]  /*00b0*/  BRA.U !UP0, `(.L_x_2) ;  /* 0x00000005088c7547 */ /* 0x008fea000b800000 */
[----:B------:R-:W0:Y:S01]  /*00c0*/  S2UR UR7, SR_CgaCtaId ;  /* 0x00000000000779c3 */ /* 0x000e220000008800 */
[----:B------:R-:W1:Y:S01]  /*00d0*/  LDCU UR11, c[0x0][0x3a8] ;  /* 0x00007500ff0b77ac */ /* 0x000e620008000800 */
[----:B------:R-:W-:Y:S01]  /*00e0*/  MOV R27, RZ ;  /* 0x000000ff001b7202 */ /* 0x000fe20000000f00 */
[----:B------:R-:W-:Y:S01]  /*00f0*/  IMAD R18, R23, UR10, R0 ;  /* 0x0000000a17127c24 */ /* 0x000fe2000f8e0200 */
[----:B------:R-:W2:Y:S04]  /*0100*/  LDCU UR12, c[0x0][0x3a0] ;  /* 0x00007400ff0c77ac */ /* 0x000ea80008000800 */
[----:B------:R-:W3:Y:S01]  /*0110*/  LDC R2, c[0x0][0x3a8] ;  /* 0x0000ea00ff027b82 */ /* 0x000ee20000000800 */
[----:B------:R-:W-:Y:S01]  /*0120*/  UMOV UR5, 0x400 ;  /* 0x0000040000057882 */ /* 0x000fe20000000000 */
[----:B------:R-:W-:-:S02]  /*0130*/  UIADD3 UR4, UPT, UPT, UR10, 0xf, URZ ;  /* 0x0000000f0a047890 */ /* 0x000fc4000fffe0ff */
[----:B------:R-:W-:Y:S02]  /*0140*/  UIADD3 UR6, UPT, UPT, UR5, 0x400, URZ ;  /* 0x0000040005067890 */ /* 0x000fe4000fffe0ff */
[----:B------:R-:W-:Y:S02]  /*0150*/  USHF.R.U32.HI UR4, URZ, 0x4, UR4 ;  /* 0x00000004ff047899 */ /* 0x000fe40008011604 */
[----:B------:R-:W4:Y:S01]  /*0160*/  LDC.64 R24, c[0x0][0x380] ;  /* 0x0000e000ff187b82 */ /* 0x000f220000000a00 */
[----:B------:R-:W3:Y:S01]  /*0170*/  LDCU.U8 UR13, c[0x0][0x3ac] ;  /* 0x00007580ff0d77ac */ /* 0x000ee20008000000 */
[----:B-1----:R-:W-:Y:S01]  /*0180*/  IMAD R5, R3, UR11, R0 ;  /* 0x0000000b03057c24 */ /* 0x002fe2000f8e0200 */
[----:B------:R-:W-:Y:S01]  /*0190*/  UIADD3 UR4, UPT, UPT, -UR4, URZ, URZ ;  /* 0x000000ff04047290 */ /* 0x000fe2000fffe1ff */
[----:B--2---:R-:W-:-:S04]  /*01a0*/  IMAD R7, R0, UR12, R3 ;  /* 0x0000000c00077c24 */ /* 0x004fc8000f8e0203 */
[----:B------:R-:W1:Y:S01]  /*01b0*/  LDC.64 R16, c[0x0][0x3a0] ;  /* 0x0000e800ff107b82 */ /* 0x000e620000000a00 */
[----:B0-----:R-:W-:Y:S01]  /*01c0*/  ULEA UR5, UR7, UR5, 0x18 ;  /* 0x0000000507057291 */ /* 0x001fe2000f8ec0ff */
[----:B------:R-:W-:Y:S01]  /*01d0*/  LEA R5, R4, R5, 0x4 ;  /* 0x0000000504057211 */ /* 0x000fe200078e20ff */
[----:B------:R-:W-:Y:S01]  /*01e0*/  ULEA UR6, UR7, UR6, 0x18 ;  /* 0x0000000607067291 */ /* 0x000fe2000f8ec0ff */
[----:B------:R-:W-:Y:S01]  /*01f0*/  LEA R7, R6, R7, 0x4 ;  /* 0x0000000706077211 */ /* 0x000fe200078e20ff */
[----:B------:R-:W-:Y:S02]  /*0200*/  IMAD R6, R22, UR10, R3 ;  /* 0x0000000a16067c24 */ /* 0x000fe4000f8e0203 */
[----:B------:R-:W-:Y:S02]  /*0210*/  LEA R19, R3, UR5, 0x6 ;  /* 0x0000000503137c11 */ /* 0x000fe4000f8e30ff */
[C---:B------:R-:W-:Y:S02]  /*0220*/  LEA R4, R0.reuse, UR6, 0x2 ;  /* 0x0000000600047c11 */ /* 0x040fe4000f8e10ff */
[----:B------:R-:W-:-:S02]  /*0230*/  LEA R20, R0, R19, 0x2 ;  /* 0x0000001300147211 */ /* 0x000fc400078e10ff */
[----:B------:R-:W-:-:S07]  /*0240*/  LEA R21, R3, R4, 0x6 ;  /* 0x0000000403157211 */ /* 0x000fce00078e30ff */
.L_x_7:
[----:B-1----:R-:W-:Y:S01]  /*0250*/  ISETP.GE.U32.AND P0, PT, R0, R17, PT ;  /* 0x000000110000720c */ /* 0x002fe20003f06070 */
[----:B------:R-:W-:Y:S01]  /*0260*/  BSSY.RECONVERGENT B0, `(.L_x_3) ;  /* 0x000000a000007945 */ /* 0x000fe20003800200 */
[----:B------:R-:W-:Y:S02]  /*0270*/  MOV R13, RZ ;  /* 0x000000ff000d7202 */ /* 0x000fe40000000f00 */
[----:B------:R-:W-:-:S13]  /*0280*/  ISETP.GE.OR P0, PT, R23, R16, P0 ;  /* 0x000000101700720c */ /* 0x000fda0000706670 */
[----:B------:R-:W-:Y:S05]  /*0290*/  @P0 BRA `(.L_x_4) ;  /* 0x0000000000180947 */ /* 0x000fea0003800000 */
[----:B---3--:R-:W-:-:S06]  /*02a0*/  UPRMT UR5, UR13, 0x8880, URZ ;  /* 0x000088800d057896 */ /* 0x008fcc00080000ff */
[----:B------:R-:W-:-:S13]  /*02b0*/  ISETP.NE.AND P0, PT, RZ, UR5, PT ;  /* 0x00000005ff007c0c */ /* 0x000fda000bf05270 */
[----:B----4-:R-:W-:-:S05]  /*02c0*/  @P0 IMAD.WIDE.U32 R10, R7, 0x4, R24 ;  /* 0x00000004070a0825 */ /* 0x010fca00078e0018 */
[----:B------:R0:W5:Y:S01]  /*02d0*/  @P0 LDG.E R13, desc[UR8][R10.64] ;  /* 0x000000080a0d0981 */ /* 0x000162000c1e1900 */
[----:B------:R-:W-:-:S05]  /*02e0*/  @!P0 IMAD.WIDE.U32 R8, R18, 0x4, R24 ;  /* 0x0000000412088825 */ /* 0x000fca00078e0018 */
[----:B------:R0:W5:Y:S02]  /*02f0*/  @!P0 LDG.E R13, desc[UR8][R8.64] ;  /* 0x00000008080d8981 */ /* 0x000164000c1e1900 */
.L_x_4:
[----:B---3--:R-:W-:Y:S05]  /*0300*/  BSYNC.RECONVERGENT B0 ;  /* 0x0000000000007941 */ /* 0x008fea0003800200 */
.L_x_3:
[----:B-----5:R1:W-:Y:S01]  /*0310*/  STS [R20], R13 ;  /* 0x0000000d14007388 */ /* 0x0203e20000000800 */
[----:B------:R-:W-:Y:S01]  /*0320*/  ISETP.GE.U32.AND P0, PT, R3, R17, PT ;  /* 0x000000110300720c */ /* 0x000fe20003f06070 */
[----:B------:R-:W-:Y:S01]  /*0330*/  BSSY.RECONVERGENT B0, `(.L_x_5) ;  /* 0x000000b000007945 */ /* 0x000fe20003800200 */
[----:B------:R-:W-:Y:S02]  /*0340*/  HFMA2 R28, -RZ, RZ, 0, 0 ;  /* 0x00000000ff1c7431 */ /* 0x000fe400000001ff */
[----:B------:R-:W-:-:S13]  /*0350*/  ISETP.GE.OR P0, PT, R22, R2, P0 ;  /* 0x000000021600720c */ /* 0x000fda0000706670 */
[----:B-1----:R-:W-:Y:S05]  /*0360*/  @P0 BRA `(.L_x_6) ;  /* 0x00000000001c0947 */ /* 0x002fea0003800000 */
[----:B------:R-:W1:Y:S01]  /*0370*/  LDCU.S8 UR5, c[0x0][0x3ad] ;  /* 0x000075a0ff0577ac */ /* 0x000e620008000200 */
[----:B0-----:R-:W0:Y:S01]  /*0380*/  LDC.64 R8, c[0x0][0x388] ;  /* 0x0000e200ff087b82 */ /* 0x001e220000000a00 */
[----:B-1----:R-:W-:-:S13]  /*0390*/  ISETP.NE.AND P0, PT, RZ, UR5, PT ;  /* 0x00000005ff007c0c */ /* 0x002fda000bf05270 */
[----:B0-----:R-:W-:-:S05]  /*03a0*/  @P0 IMAD.WIDE.U32 R10, R6, 0x4, R8 ;  /* 0x00000004060a0825 */ /* 0x001fca00078e0008 */
[----:B------:R1:W5:Y:S01]  /*03b0*/  @P0 LDG.E R28, desc[UR8][R10.64] ;  /* 0x000000080a1c0981 */ /* 0x000362000c1e1900 */
[----:B------:R-:W-:-:S05]  /*03c0*/  @!P0 IMAD.WIDE.U32 R8, R5, 0x4, R8 ;  /* 0x0000000405088825 */ /* 0x000fca00078e0008 */
[----:B------:R1:W5:Y:S02]  /*03d0*/  @!P0 LDG.E R28, desc[UR8][R8.64] ;  /* 0x00000008081c8981 */ /* 0x000364000c1e1900 */
.L_x_6:
[----:B------:R-:W-:Y:S05]  /*03e0*/  BSYNC.RECONVERGENT B0 ;  /* 0x0000000000007941 */ /* 0x000fea0003800200 */
.L_x_5:
[----:B-----5:R-:W-:Y:S01]  /*03f0*/  STS [R21], R28 ;  /* 0x0000001c15007388 */ /* 0x020fe20000000800 */
[----:B------:R-:W-:Y:S01]  /*0400*/  UIADD3 UR4, UPT, UPT, UR4, 0x1, URZ ;  /* 0x0000000104047890 */ /* 0x000fe2000fffe0ff */
[----:B------:R-:W-:Y:S01]  /*0410*/  LEA R5, R2, R5, 0x4 ;  /* 0x0000000502057211 */ /* 0x000fe200078e20ff */
[----:B------:R-:W-:Y:S02]  /*0420*/  BAR.SYNC.DEFER_BLOCKING 0x0 ;  /* 0x0000000000007b1d */ /* 0x000fe40000010000 */
[----:B------:R-:W-:Y:S01]  /*0430*/  UISETP.NE.AND UP0, UPT, UR4, URZ, UPT ;  /* 0x000000ff0400728c */ /* 0x000fe2000bf05270 */
[----:B------:R-:W-:Y:S02]  /*0440*/  IADD3 R6, PT, PT, R6, 0x10, RZ ;  /* 0x0000001006067810 */ /* 0x000fe40007ffe0ff */
[----:B------:R-:W-:Y:S02]  /*0450*/  IADD3 R3, PT, PT, R3, 0x10, RZ ;  /* 0x0000001003037810 */ /* 0x000fe40007ffe0ff */
[----:B------:R-:W-:-:S02]  /*0460*/  IADD3 R18, PT, PT, R18, 0x10, RZ ;  /* 0x0000001012127810 */ /* 0x000fc40007ffe0ff */
[----:B------:R-:W-:Y:S02]  /*0470*/  LEA R7, R16, R7, 0x4 ;  /* 0x0000000710077211 */ /* 0x000fe400078e20ff */
[----:B------:R-:W-:Y:S01]  /*0480*/  IADD3 R0, PT, PT, R0, 0x10, RZ ;  /* 0x0000001000007810 */ /* 0x000fe20007ffe0ff */
[----:B01----:R-:W-:Y:S04]  /*0490*/  LDS R8, [R4] ;  /* 0x0000000004087984 */ /* 0x003fe80000000800 */
[----:B------:R-:W0:Y:S04]  /*04a0*/  LDS.128 R12, [R19] ;  /* 0x00000000130c7984 */ /* 0x000e280000000c00 */
[----:B------:R-:W1:Y:S04]  /*04b0*/  LDS R9, [R4+0x40] ;  /* 0x0000400004097984 */ /* 0x000e680000000800 */
[----:B------:R-:W2:Y:S04]  /*04c0*/  LDS R10, [R4+0x80] ;  /* 0x00008000040a7984 */ /* 0x000ea80000000800 */
[----:B------:R-:W3:Y:S04]  /*04d0*/  LDS R26, [R4+0xc0] ;  /* 0x0000c000041a7984 */ /* 0x000ee80000000800 */
[----:B------:R-:W-:Y:S01]  /*04e0*/  LDS R29, [R4+0x3c0] ;  /* 0x0003c000041d7984 */ /* 0x000fe20000000800 */
[----:B0-----:R-:W-:-:S03]  /*04f0*/  FFMA R8, R12, R8, R27 ;  /* 0x000000080c087223 */ /* 0x001fc6000000001b */
[----:B------:R-:W-:Y:S01]  /*0500*/  LDS R12, [R4+0x180] ;  /* 0x00018000040c7984 */ /* 0x000fe20000000800 */
[----:B-1----:R-:W-:-:S03]  /*0510*/  FFMA R9, R9, R13, R8 ;  /* 0x0000000d09097223 */ /* 0x002fc60000000008 */
[----:B------:R-:W-:Y:S01]  /*0520*/  LDS R13, [R4+0x100] ;  /* 0x00010000040d7984 */ /* 0x000fe20000000800 */
[----:B--2---:R-:W-:-:S03]  /*0530*/  FFMA R27, R10, R14, R9 ;  /* 0x0000000e0a1b7223 */ /* 0x004fc60000000009 */
[----:B------:R-:W0:Y:S01]  /*0540*/  LDS.128 R8, [R19+0x10] ;  /* 0x0000100013087984 */ /* 0x000e220000000c00 */
[----:B---3--:R-:W-:-:S03]  /*0550*/  FFMA R15, R26, R15, R27 ;  /* 0x0000000f1a0f7223 */ /* 0x008fc6000000001b */
[----:B------:R-:W1:Y:S04]  /*0560*/  LDS R27, [R4+0x140] ;  /* 0x00014000041b7984 */ /* 0x000e680000000800 */
[----:B------:R-:W2:Y:S01]  /*0570*/  LDS R26, [R4+0x1c0] ;  /* 0x0001c000041a7984 */ /* 0x000ea20000000800 */
[----:B0-----:R-:W-:-:S04]  /*0580*/  FFMA R8, R8, R13, R15 ;  /* 0x0000000d08087223 */ /* 0x001fc8000000000f */
[----:B-1----:R-:W-:Y:S02]  /*0590*/  FFMA R27, R27, R9, R8 ;  /* 0x000000091b1b7223 */ /* 0x002fe40000000008 */
[----:B------:R-:W-:Y:S02]  /*05a0*/  LDS R9, [R4+0x200] ;  /* 0x0002000004097984 */ /* 0x000fe40000000800 */
[----:B------:R-:W-:Y:S02]  /*05b0*/  FFMA R27, R12, R10, R27 ;  /* 0x0000000a0c1b7223 */ /* 0x000fe4000000001b */
[----:B------:R-:W0:Y:S02]  /*05c0*/  LDS.128 R12, [R19+0x20] ;  /* 0x00002000130c7984 */ /* 0x000e240000000c00 */
[----:B--2---:R-:W-:Y:S02]  /*05d0*/  FFMA R11, R26, R11, R27 ;  /* 0x0000000b1a0b7223 */ /* 0x004fe4000000001b */
[----:B------:R-:W1:Y:S04]  /*05e0*/  LDS R27, [R4+0x240] ;  /* 0x00024000041b7984 */ /* 0x000e680000000800 */
[----:B------:R-:W2:Y:S04]  /*05f0*/  LDS R8, [R4+0x280] ;  /* 0x0002800004087984 */ /* 0x000ea80000000800 */
[----:B------:R-:W3:Y:S01]  /*0600*/  LDS R26, [R4+0x2c0] ;  /* 0x0002c000041a7984 */ /* 0x000ee20000000800 */
[----:B0-----:R-:W-:-:S04]  /*0610*/  FFMA R12, R12, R9, R11 ;  /* 0x000000090c0c7223 */ /* 0x001fc8000000000b */
[----:B-1----:R-:W-:Y:S02]  /*0620*/  FFMA R27, R27, R13, R12 ;  /* 0x0000000d1b1b7223 */ /* 0x002fe4000000000c */
[----:B------:R-:W-:Y:S02]  /*0630*/  LDS R13, [R4+0x300] ;  /* 0x00030000040d7984 */ /* 0x000fe40000000800 */
[----:B--2---:R-:W-:Y:S02]  /*0640*/  FFMA R27, R8, R14, R27 ;  /* 0x0000000e081b7223 */ /* 0x004fe4000000001b */
[----:B------:R-:W0:Y:S02]  /*0650*/  LDS.128 R8, [R19+0x30] ;  /* 0x0000300013087984 */ /* 0x000e240000000c00 */
[----:B---3--:R-:W-:Y:S02]  /*0660*/  FFMA R15, R26, R15, R27 ;  /* 0x0000000f1a0f7223 */ /* 0x008fe4000000001b */
[----:B------:R-:W1:Y:S04]  /*0670*/  LDS R27, [R4+0x340] ;  /* 0x00034000041b7984 */ /* 0x000e680000000800 */
[----:B------:R-:W2:Y:S01]  /*0680*/  LDS R12, [R4+0x380] ;  /* 0x00038000040c7984 */ /* 0x000ea20000000800 */
[----:B0-----:R-:W-:-:S04]  /*0690*/  FFMA R8, R8, R13, R15 ;  /* 0x0000000d08087223 */ /* 0x001fc8000000000f */
[----:B-1----:R-:W-:-:S04]  /*06a0*/  FFMA R9, R27, R9, R8 ;  /* 0x000000091b097223 */ /* 0x002fc80000000008 */
[----:B--2---:R-:W-:-:S04]  /*06b0*/  FFMA R10, R12, R10, R9 ;  /* 0x0000000a0c0a7223 */ /* 0x004fc80000000009 */
[----:B------:R-:W-:Y:S01]  /*06c0*/  FFMA R27, R29, R11, R10 ;  /* 0x0000000b1d1b7223 */ /* 0x000fe2000000000a */
[----:B------:R-:W-:Y:S06]  /*06d0*/  BAR.SYNC.DEFER_BLOCKING 0x0 ;  /* 0x0000000000007b1d */ /* 0x000fec0000010000 */
[----:B------:R-:W-:Y:S05]  /*06e0*/  BRA.U UP0, `(.L_x_7) ;  /* 0xfffffff900d87547 */ /* 0x000fea000b83ffff */
.L_x_2:
[----:B------:R-:W0:Y:S01]  /*06f0*/  LDCU UR6, c[0x0][0x3a8] ;  /* 0x00007500ff0677ac */ /* 0x000e220008000800 */
[----:B------:R-:W1:Y:S01]  /*0700*/  LDCU UR5, c[0x0][0x3a0] ;  /* 0x00007400ff0577ac */ /* 0x000e620008000800 */
[----:B0-----:R-:W-:-:S04]  /*0710*/  ISETP.GE.AND P0, PT, R22, UR6, PT ;  /* 0x0000000616007c0c */ /* 0x001fc8000bf06270 */
[----:B-1----:R-:W-:-:S13]  /*0720*/  ISETP.GE.OR P0, PT, R23, UR5, P0 ;  /* 0x0000000517007c0c */ /* 0x002fda0008706670 */
[----:B------:R-:W-:Y:S05]  /*0730*/  @P0 EXIT ;  /* 0x000000000000094d */ /* 0x000fea0003800000 */
[----:B------:R-:W0:Y:S01]  /*0740*/  LDC.64 R2, c[0x0][0x390] ;  /* 0x0000e400ff027b82 */ /* 0x000e220000000a00 */
[----:B------:R-:W1:Y:S07]  /*0750*/  LDCU.64 UR4, c[0x0][0x3b0] ;  /* 0x00007600ff0477ac */ /* 0x000e6e0008000a00 */
[----:B------:R-:W2:Y:S01]  /*0760*/  LDC.64 R4, c[0x0][0x398] ;  /* 0x0000e600ff047b82 */ /* 0x000ea20000000a00 */
[----:B0-----:R-:W-:-:S06]  /*0770*/  IMAD.WIDE R2, R22, 0x4, R2 ;  /* 0x0000000416027825 */ /* 0x001fcc00078e0202 */
[----:B------:R-:W1:Y:S01]  /*0780*/  LDG.E R2, desc[UR8][R2.64] ;  /* 0x0000000802027981 */ /* 0x000e62000c1e1900 */
[----:B------:R-:W-:-:S04]  /*0790*/  IMAD R23, R23, UR6, R22 ;  /* 0x0000000617177c24 */ /* 0x000fc8000f8e0216 */
[----:B--2---:R-:W-:-:S04]  /*07a0*/  IMAD.WIDE R4, R23, 0x4, R4 ;  /* 0x0000000417047825 */ /* 0x004fc800078e0204 */
[----:B-1----:R-:W-:-:S04]  /*07b0*/  FMUL R0, R2, UR5 ;  /* 0x0000000502007c20 */ /* 0x002fc80008400000 */
[----:B------:R-:W-:-:S05]  /*07c0*/  FFMA R27, R27, UR4, R0 ;  /* 0x000000041b1b7c23 */ /* 0x000fca0008000000 */
[----:B------:R-:W-:Y:S01]  /*07d0*/  STG.E desc[UR8][R4.64], R27 ;  /* 0x0000001b04007986 */ /* 0x000fe2000c101908 */
[----:B------:R-:W-:Y:S05]  /*07e0*/  EXIT ;  /* 0x000000000000794d */ /* 0x000fea0003800000 */
.L_x_8:
        /* <DEDUP_REMOVED lines=9> */
.L_x_31:


//--------------------- .text._Z17gemm_kernel_naivePKfS0_S0_Pfiiibbff --------------------------
	.section	.text._Z17gemm_kernel_naivePKfS0_S0_Pfiiibbff,"ax",@progbits
	.align	128
        .global         _Z17gemm_kernel_naivePKfS0_S0_Pfiiibbff
        .type           _Z17gemm_kernel_naivePKfS0_S0_Pfiiibbff,@function
        .size           _Z17gemm_kernel_naivePKfS0_S0_Pfiiibbff,(.L_x_32 - _Z17gemm_kernel_naivePKfS0_S0_Pfiiibbff)
        .other          _Z17gemm_kernel_naivePKfS0_S0_Pfiiibbff,@"STO_CUDA_ENTRY STV_DEFAULT"
_Z17gemm_kernel_naivePKfS0_S0_Pfiiibbff:
.text._Z17gemm_kernel_naivePKfS0_S0_Pfiiibbff:
[----:B------:R-:W-:Y:S01]  /*0000*/  LDC R1, c[0x0][0x37c] ;  /* 0x0000df00ff017b82 */ /* 0x000fe20000000800 */
[----:B------:R-:W0:Y:S07]  /*0010*/  S2R R29, SR_TID.X ;  /* 0x00000000001d7919 */ /* 0x000e2e0000002100 */
[----:B------:R-:W1:Y:S01]  /*0020*/  S2UR UR4, SR_CTAID.X ;  /* 0x00000000000479c3 */ /* 0x000e620000002500 */
[----:B------:R-:W1:Y:S01]  /*0030*/  LDCU UR5, c[0x0][0x360] ;  /* 0x00006c00ff0577ac */ /* 0x000e620008000800 */
[----:B------:R-:W2:Y:S01]  /*0040*/  S2R R9, SR_TID.Y ;  /* 0x0000000000097919 */ /* 0x000ea20000002200 */
[----:B------:R-:W3:Y:S05]  /*0050*/  LDCU UR7, c[0x0][0x364] ;  /* 0x00006c80ff0777ac */ /* 0x000eea0008000800 */
[----:B------:R-:W3:Y:S08]  /*0060*/  S2UR UR6, SR_CTAID.Y ;  /* 0x00000000000679c3 */ /* 0x000ef00000002600 */
[----:B------:R-:W4:Y:S08]  /*0070*/  LDC R0, c[0x0][0x3a8] ;  /* 0x0000ea00ff007b82 */ /* 0x000f300000000800 */
[----:B------:R-:W5:Y:S01]  /*0080*/  LDC R2, c[0x0][0x3a0] ;  /* 0x0000e800ff027b82 */ /* 0x000f620000000800 */
[----:B-1----:R-:W-:-:S06]  /*0090*/  UIMAD UR4, UR4, UR5, URZ ;  /* 0x00000005040472a4 */ /* 0x002fcc000f8e02ff */
[----:B0-----:R-:W-:Y:S01]  /*00a0*/  IADD3 R3, PT, PT, R29, UR4, RZ ;  /* 0x000000041d037c10 */ /* 0x001fe2000fffe0ff */
[----:B---3--:R-:W-:-:S06]  /*00b0*/  UIMAD UR5, UR6, UR7, URZ ;  /* 0x00000007060572a4 */ /* 0x008fcc000f8e02ff */
[----:B--2---:R-:W-:Y:S02]  /*00c0*/  IADD3 R4, PT, PT, R9, UR5, RZ ;  /* 0x0000000509047c10 */ /* 0x004fe4000fffe0ff */
[----:B----4-:R-:W-:-:S04]  /*00d0*/  ISETP.GE.U32.AND P0, PT, R3, R0, PT ;  /* 0x000000000300720c */ /* 0x010fc80003f06070 */
[----:B-----5:R-:W-:-:S13]  /*00e0*/  ISETP.GE.U32.OR P0, PT, R4, R2, P0 ;  /* 0x000000020400720c */ /* 0x020fda0000706470 */
[----:B------:R-:W-:Y:S05]  /*00f0*/  @P0 EXIT ;  /* 0x000000000000094d */ /* 0x000fea0003800000 */
[----:B------:R-:W0:Y:S01]  /*0100*/  LDC R5, c[0x0][0x3a4] ;  /* 0x0000e900ff057b82 */ /* 0x000e220000000800 */
[----:B------:R-:W1:Y:S01]  /*0110*/  LDCU.64 UR8, c[0x0][0x358] ;  /* 0x00006b00ff0877ac */ /* 0x000e620008000a00 */
[----:B------:R-:W-:Y:S01]  /*0120*/  HFMA2 R24, -RZ, RZ, 0, 0 ;  /* 0x00000000ff187431 */ /* 0x000fe200000001ff */
[----:B0-----:R-:W-:-:S13]  /*0130*/  ISETP.GE.AND P0, PT, R5, 0x1, PT ;  /* 0x000000010500780c */ /* 0x001fda0003f06270 */
[----:B-1----:R-:W-:Y:S05]  /*0140*/  @!P0 BRA `(.L_x_9) ;  /* 0x00000024005c8947 */ /* 0x002fea0003800000 */
[----:B------:R-:W0:Y:S02]  /*0150*/  LDCU.U8 UR6, c[0x0][0x3ac] ;  /* 0x00007580ff0677ac */ /* 0x000e240008000000 */
[----:B0-----:R-:W-:-:S04]  /*0160*/  UPRMT UR6, UR6, 0x8880, URZ ;  /* 0x0000888006067896 */ /* 0x001fc800080000ff */
[----:B------:R-:W-:-:S09]  /*0170*/  UISETP.NE.AND UP0, UPT, UR6, URZ, UPT ;  /* 0x000000ff0600728c */ /* 0x000fd2000bf05270 */
[----:B------:R-:W-:Y:S05]  /*0180*/  BRA.U UP0, `(.L_x_10) ;  /* 0x0000001100907547 */ /* 0x000fea000b800000 */
[----:B------:R-:W0:Y:S02]  /*0190*/  LDCU.S8 UR6, c[0x0][0x3ad] ;  /* 0x000075a0ff0677ac */ /* 0x000e240008000200 */
[----:B0-----:R-:W-:-:S09]  /*01a0*/  UISETP.NE.AND UP0, UPT, UR6, URZ, UPT ;  /* 0x000000ff0600728c */ /* 0x001fd2000bf05270 */
[----:B------:R-:W-:Y:S05]  /*01b0*/  BRA.U UP0, `(.L_x_11) ;  /* 0x0000000900507547 */ /* 0x000fea000b800000 */
[C---:B------:R-:W-:Y:S01]  /*01c0*/  ISETP.GE.U32.AND P1, PT, R5.reuse, 0x8, PT ;  /* 0x000000080500780c */ /* 0x040fe20003f26070 */
[----:B------:R-:W-:Y:S01]  /*01d0*/  HFMA2 R24, -RZ, RZ, 0, 0 ;  /* 0x00000000ff187431 */ /* 0x000fe200000001ff */
[----:B------:R-:W-:Y:S02]  /*01e0*/  LOP3.LUT R6, R5, 0x7, RZ, 0xc0, !PT ;  /* 0x0000000705067812 */ /* 0x000fe400078ec0ff */
[----:B------:R-:W-:Y:S02]  /*01f0*/  MOV R7, RZ ;  /* 0x000000ff00077202 */ /* 0x000fe40000000f00 */
[----:B------:R-:W-:-:S07]  /*0200*/  ISETP.NE.AND P0, PT, R6, RZ, PT ;  /* 0x000000ff0600720c */ /* 0x000fce0003f05270 */
[----:B------:R-:W-:Y:S06]  /*0210*/  @!P1 BRA `(.L_x_12) ;  /* 0x0000000400249947 */ /* 0x000fec0003800000 */
[----:B------:R-:W-:Y:S01]  /*0220*/  LOP3.LUT R7, R5, 0x7ffffff8, RZ, 0xc0, !PT ;  /* 0x7ffffff805077812 */ /* 0x000fe200078ec0ff */
[C---:B------:R-:W-:Y:S01]  /*0230*/  IMAD R9, R0.reuse, 0x3, R3 ;  /* 0x0000000300097824 */ /* 0x040fe200078e0203 */
[C---:B------:R-:W-:Y:S01]  /*0240*/  IADD3 R2, PT, PT, R0.reuse, UR4, R29 ;  /* 0x0000000400027c10 */ /* 0x040fe2000fffe01d */
[C-C-:B------:R-:W-:Y:S01]  /*0250*/  IMAD R11, R0.reuse, 0x5, R3.reuse ;  /* 0x00000005000b7824 */ /* 0x140fe200078e0203 */
[CC--:B------:R-:W-:Y:S01]  /*0260*/  LEA R8, R0.reuse, R3.reuse, 0x1 ;  /* 0x0000000300087211 */ /* 0x0c0fe200078e08ff */
[C-C-:B------:R-:W-:Y:S01]  /*0270*/  IMAD R12, R0.reuse, 0x6, R3.reuse ;  /* 0x00000006000c7824 */ /* 0x140fe200078e0203 */
[C---:B------:R-:W-:Y:S01]  /*0280*/  LEA R10, R0.reuse, R3, 0x2 ;  /* 0x00000003000a7211 */ /* 0x040fe200078e10ff */
[----:B------:R-:W-:Y:S01]  /*0290*/  IMAD R13, R0, 0x7, R3 ;  /* 0x00000007000d7824 */ /* 0x000fe200078e0203 */
[----:B------:R-:W-:Y:S01]  /*02a0*/  MOV R24, RZ ;  /* 0x000000ff00187202 */ /* 0x000fe20000000f00 */
[----:B------:R-:W-:Y:S01]  /*02b0*/  IMAD R15, R4, R5, 0x3 ;  /* 0x00000003040f7424 */ /* 0x000fe200078e0205 */
[----:B------:R-:W-:-:S02]  /*02c0*/  MOV R14, R3 ;  /* 0x00000003000e7202 */ /* 0x000fc40000000f00 */
[----:B------:R-:W-:-:S07]  /*02d0*/  IADD3 R25, PT, PT, -R7, RZ, RZ ;  /* 0x000000ff07197210 */ /* 0x000fce0007ffe1ff */
.L_x_13:
[----:B------:R-:W0:Y:S01]  /*02e0*/  LDC.64 R16, c[0x0][0x380] ;  /* 0x0000e000ff107b82 */ /* 0x000e220000000a00 */
[----:B------:R-:W-:-:S07]  /*02f0*/  IADD3 R35, PT, PT, R15, -0x3, RZ ;  /* 0xfffffffd0f237810 */ /* 0x000fce0007ffe0ff */
[----:B------:R-:W1:Y:S01]  /*0300*/  LDC.64 R18, c[0x0][0x388] ;  /* 0x0000e200ff127b82 */ /* 0x000e620000000a00 */
[----:B0-----:R-:W-:-:S06]  /*0310*/  IMAD.WIDE.U32 R34, R35, 0x4, R16 ;  /* 0x0000000423227825 */ /* 0x001fcc00078e0010 */
[----:B------:R-:W2:Y:S01]  /*0320*/  LDG.E R34, desc[UR8][R34.64] ;  /* 0x0000000822227981 */ /* 0x000ea2000c1e1900 */
[----:B-1----:R-:W-:-:S05]  /*0330*/  IMAD.WIDE.U32 R20, R14, 0x4, R18 ;  /* 0x000000040e147825 */ /* 0x002fca00078e0012 */
[----:B------:R0:W2:Y:S01]  /*0340*/  LDG.E R35, desc[UR8][R20.64] ;  /* 0x0000000814237981 */ /* 0x0000a2000c1e1900 */
[C---:B------:R-:W-:Y:S02]  /*0350*/  IADD3 R31, PT, PT, R15.reuse, -0x2, RZ ;  /* 0xfffffffe0f1f7810 */ /* 0x040fe40007ffe0ff */
[C---:B------:R-:W-:Y:S01]  /*0360*/  IADD3 R29, PT, PT, R15.reuse, 0x1, RZ ;  /* 0x000000010f1d7810 */ /* 0x040fe20007ffe0ff */
[C---:B------:R-:W-:Y:S01]  /*0370*/  IMAD.WIDE.U32 R22, R15.reuse, 0x4, R16 ;  /* 0x000000040f167825 */ /* 0x040fe200078e0010 */
[----:B------:R-:W-:-:S03]  /*0380*/  IADD3 R27, PT, PT, R15, -0x1, RZ ;  /* 0xffffffff0f1b7810 */ /* 0x000fc60007ffe0ff */
[--C-:B------:R-:W-:Y:S01]  /*0390*/  IMAD.WIDE.U32 R30, R31, 0x4, R16.reuse ;  /* 0x000000041f1e7825 */ /* 0x100fe200078e0010 */
[C---:B------:R-:W-:Y:S02]  /*03a0*/  IADD3 R28, PT, PT, R15.reuse, 0x2, RZ ;  /* 0x000000020f1c7810 */ /* 0x040fe40007ffe0ff */
[----:B------:R-:W-:Y:S01]  /*03b0*/  IADD3 R32, PT, PT, R15, 0x3, RZ ;  /* 0x000000030f207810 */ /* 0x000fe20007ffe0ff */
[--C-:B0-----:R-:W-:Y:S02]  /*03c0*/  IMAD.WIDE.U32 R20, R29, 0x4, R16.reuse ;  /* 0x000000041d147825 */ /* 0x101fe400078e0010 */
[----:B------:R-:W3:Y:S02]  /*03d0*/  LDG.E R30, desc[UR8][R30.64] ;  /* 0x000000081e1e7981 */ /* 0x000ee4000c1e1900 */
[--C-:B------:R-:W-:Y:S02]  /*03e0*/  IMAD.WIDE.U32 R26, R27, 0x4, R16.reuse ;  /* 0x000000041b1a7825 */ /* 0x100fe400078e0010 */
[----:B------:R0:W4:Y:S04]  /*03f0*/  LDG.E R29, desc[UR8][R20.64] ;  /* 0x00000008141d7981 */ /* 0x000128000c1e1900 */
[----:B------:R-:W5:Y:S04]  /*0400*/  LDG.E R33, desc[UR8][R26.64] ;  /* 0x000000081a217981 */ /* 0x000f68000c1e1900 */
[----:B------:R1:W4:Y:S01]  /*0410*/  LDG.E R31, desc[UR8][R22.64] ;  /* 0x00000008161f7981 */ /* 0x000322000c1e1900 */
[----:B0-----:R-:W-:-:S05]  /*0420*/  IMAD.WIDE.U32 R20, R32, 0x4, R16 ;  /* 0x0000000420147825 */ /* 0x001fca00078e0010 */
[----:B------:R0:W4:Y:S01]  /*0430*/  LDG.E R26, desc[UR8][R20.64] ;  /* 0x00000008141a7981 */ /* 0x000122000c1e1900 */
[----:B-1----:R-:W-:-:S05]  /*0440*/  IMAD.WIDE.U32 R22, R28, 0x4, R16 ;  /* 0x000000041c167825 */ /* 0x002fca00078e0010 */
[----:B------:R1:W4:Y:S01]  /*0450*/  LDG.E R27, desc[UR8][R22.64] ;  /* 0x00000008161b7981 */ /* 0x000322000c1e1900 */
[----:B0-----:R-:W-:-:S05]  /*0460*/  IMAD.WIDE.U32 R20, R8, 0x4, R18 ;  /* 0x0000000408147825 */ /* 0x001fca00078e0012 */
[----:B------:R0:W5:Y:S01]  /*0470*/  LDG.E R32, desc[UR8][R20.64] ;  /* 0x0000000814207981 */ /* 0x000162000c1e1900 */
[----:B-1----:R-:W-:-:S05]  /*0480*/  IMAD.WIDE.U32 R22, R2, 0x4, R18 ;  /* 0x0000000402167825 */ /* 0x002fca00078e0012 */
[----:B------:R1:W3:Y:S01]  /*0490*/  LDG.E R28, desc[UR8][R22.64] ;  /* 0x00000008161c7981 */ /* 0x0002e2000c1e1900 */
[----:B0-----:R-:W-:Y:S01]  /*04a0*/  IMAD.WIDE.U32 R20, R9, 0x4, R18 ;  /* 0x0000000409147825 */ /* 0x001fe200078e0012 */
[----:B------:R-:W-:-:S03]  /*04b0*/  IADD3 R37, PT, PT, R15, 0x4, RZ ;  /* 0x000000040f257810 */ /* 0x000fc60007ffe0ff */
[----:B-1----:R-:W-:-:S05]  /*04c0*/  IMAD.WIDE.U32 R22, R10, 0x4, R18 ;  /* 0x000000040a167825 */ /* 0x002fca00078e0012 */
[----:B------:R-:W4:Y:S01]  /*04d0*/  LDG.E R36, desc[UR8][R22.64] ;  /* 0x0000000816247981 */ /* 0x000f22000c1e1900 */
[----:B------:R-:W-:-:S06]  /*04e0*/  IMAD.WIDE.U32 R16, R37, 0x4, R16 ;  /* 0x0000000425107825 */ /* 0x000fcc00078e0010 */
[----:B------:R-:W4:Y:S01]  /*04f0*/  LDG.E R16, desc[UR8][R16.64] ;  /* 0x0000000810107981 */ /* 0x000f22000c1e1900 */
[----:B--2---:R-:W-:-:S03]  /*0500*/  FFMA R24, R34, R35, R24 ;  /* 0x0000002322187223 */ /* 0x004fc60000000018 */
[----:B------:R0:W4:Y:S02]  /*0510*/  LDG.E R34, desc[UR8][R20.64] ;  /* 0x0000000814227981 */ /* 0x000124000c1e1900 */
[----:B0-----:R-:W-:-:S05]  /*0520*/  IMAD.WIDE.U32 R20, R11, 0x4, R18 ;  /* 0x000000040b147825 */ /* 0x001fca00078e0012 */
[----:B------:R0:W2:Y:S02]  /*0530*/  LDG.E R35, desc[UR8][R20.64] ;  /* 0x0000000814237981 */ /* 0x0000a4000c1e1900 */
[----:B0-----:R-:W-:-:S04]  /*0540*/  IMAD.WIDE.U32 R20, R12, 0x4, R18 ;  /* 0x000000040c147825 */ /* 0x001fc800078e0012 */
[----:B------:R-:W-:Y:S01]  /*0550*/  IMAD.WIDE.U32 R18, R13, 0x4, R18 ;  /* 0x000000040d127825 */ /* 0x000fe200078e0012 */
[----:B------:R-:W2:Y:S05]  /*0560*/  LDG.E R37, desc[UR8][R20.64] ;  /* 0x0000000814257981 */ /* 0x000eaa000c1e1900 */
[----:B------:R-:W2:Y:S01]  /*0570*/  LDG.E R18, desc[UR8][R18.64] ;  /* 0x0000000812127981 */ /* 0x000ea2000c1e1900 */
[----:B------:R-:W-:-:S04]  /*0580*/  IADD3 R25, PT, PT, R25, 0x8, RZ ;  /* 0x0000000819197810 */ /* 0x000fc80007ffe0ff */
[----:B------:R-:W-:Y:S01]  /*0590*/  ISETP.NE.AND P1, PT, R25, RZ, PT ;  /* 0x000000ff1900720c */ /* 0x000fe20003f25270 */
[----:B---3--:R-:W-:-:S04]  /*05a0*/  FFMA R24, R30, R28, R24 ;  /* 0x0000001c1e187223 */ /* 0x008fc80000000018 */
[----:B-----5:R-:W-:Y:S01]  /*05b0*/  FFMA R24, R33, R32, R24 ;  /* 0x0000002021187223 */ /* 0x020fe20000000018 */
[----:B------:R-:W-:Y:S02]  /*05c0*/  IADD3 R15, PT, PT, R15, 0x8, RZ ;  /* 0x000000080f0f7810 */ /* 0x000fe40007ffe0ff */
[C---:B------:R-:W-:Y:S02]  /*05d0*/  LEA R2, R0.reuse, R2, 0x3 ;  /* 0x0000000200027211 */ /* 0x040fe400078e18ff */
[C---:B------:R-:W-:Y:S02]  /*05e0*/  LEA R8, R0.reuse, R8, 0x3 ;  /* 0x0000000800087211 */ /* 0x040fe400078e18ff */
[C---:B------:R-:W-:Y:S02]  /*05f0*/  LEA R9, R0.reuse, R9, 0x3 ;  /* 0x0000000900097211 */ /* 0x040fe400078e18ff */
[C---:B------:R-:W-:Y:S02]  /*0600*/  LEA R10, R0.reuse, R10, 0x3 ;  /* 0x0000000a000a7211 */ /* 0x040fe400078e18ff */
[----:B------:R-:W-:-:S02]  /*0610*/  LEA R11, R0, R11, 0x3 ;  /* 0x0000000b000b7211 */ /* 0x000fc400078e18ff */
[C---:B------:R-:W-:Y:S02]  /*0620*/  LEA R12, R0.reuse, R12, 0x3 ;  /* 0x0000000c000c7211 */ /* 0x040fe400078e18ff */
[C---:B------:R-:W-:Y:S02]  /*0630*/  LEA R13, R0.reuse, R13, 0x3 ;  /* 0x0000000d000d7211 */ /* 0x040fe400078e18ff */
[----:B------:R-:W-:Y:S01]  /*0640*/  LEA R14, R0, R14, 0x3 ;  /* 0x0000000e000e7211 */ /* 0x000fe200078e18ff */
[----:B----4-:R-:W-:-:S04]  /*0650*/  FFMA R24, R31, R34, R24 ;  /* 0x000000221f187223 */ /* 0x010fc80000000018 */
[----:B------:R-:W-:-:S04]  /*0660*/  FFMA R24, R29, R36, R24 ;  /* 0x000000241d187223 */ /* 0x000fc80000000018 */
[----:B--2---:R-:W-:-:S04]  /*0670*/  FFMA R27, R27, R35, R24 ;  /* 0x000000231b1b7223 */ /* 0x004fc80000000018 */
[----:B------:R-:W-:-:S04]  /*0680*/  FFMA R27, R26, R37, R27 ;  /* 0x000000251a1b7223 */ /* 0x000fc8000000001b */
[----:B------:R-:W-:Y:S01]  /*0690*/  FFMA R24, R16, R18, R27 ;  /* 0x0000001210187223 */ /* 0x000fe2000000001b */
[----:B------:R-:W-:Y:S06]  /*06a0*/  @P1 BRA `(.L_x_13) ;  /* 0xfffffffc000c1947 */ /* 0x000fec000383ffff */
.L_x_12:
[----:B------:R-:W-:Y:S05]  /*06b0*/  @!P0 BRA `(.L_x_9) ;  /* 0x0000002000008947 */ /* 0x000fea0003800000 */
[----:B------:R-:W-:Y:S02]  /*06c0*/  ISETP.GE.U32.AND P0, PT, R6, 0x4, PT ;  /* 0x000000040600780c */ /* 0x000fe40003f06070 */
[----:B------:R-:W-:-:S04]  /*06d0*/  LOP3.LUT R25, R5, 0x3, RZ, 0xc0, !PT ;  /* 0x0000000305197812 */ /* 0x000fc800078ec0ff */
[----:B------:R-:W-:-:S07]  /*06e0*/  ISETP.NE.AND P1, PT, R25, RZ, PT ;  /* 0x000000ff1900720c */ /* 0x000fce0003f25270 */
[----:B------:R-:W-:Y:S06]  /*06f0*/  @!P0 BRA `(.L_x_14) ;  /* 0x00000000007c8947 */ /* 0x000fec0003800000 */
[----:B------:R-:W0:Y:S01]  /*0700*/  LDC.64 R8, c[0x0][0x388] ;  /* 0x0000e200ff087b82 */ /* 0x000e220000000a00 */
[----:B------:R-:W-:Y:S02]  /*0710*/  IMAD R15, R7, R0, R3 ;  /* 0x00000000070f7224 */ /* 0x000fe400078e0203 */
[----:B------:R-:W-:-:S05]  /*0720*/  IMAD R13, R4, R5, R7 ;  /* 0x00000005040d7224 */ /* 0x000fca00078e0207 */
[----:B------:R-:W1:Y:S01]  /*0730*/  LDC.64 R10, c[0x0][0x380] ;  /* 0x0000e000ff0a7b82 */ /* 0x000e620000000a00 */
[C---:B------:R-:W-:Y:S02]  /*0740*/  IADD3 R23, PT, PT, R13.reuse, 0x1, RZ ;  /* 0x000000010d177810 */ /* 0x040fe40007ffe0ff */
[C---:B------:R-:W-:Y:S02]  /*0750*/  IADD3 R17, PT, PT, R13.reuse, 0x2, RZ ;  /* 0x000000020d117810 */ /* 0x040fe40007ffe0ff */
[----:B------:R-:W-:Y:S01]  /*0760*/  IADD3 R29, PT, PT, R13, 0x3, RZ ;  /* 0x000000030d1d7810 */ /* 0x000fe20007ffe0ff */
[C---:B0-----:R-:W-:Y:S01]  /*0770*/  IMAD.WIDE.U32 R20, R15.reuse, 0x4, R8 ;  /* 0x000000040f147825 */ /* 0x041fe200078e0008 */
[----:B------:R-:W-:-:S04]  /*0780*/  IADD3 R15, PT, PT, R15, R0, RZ ;  /* 0x000000000f0f7210 */ /* 0x000fc80007ffe0ff */
[-C--:B------:R-:W-:Y:S01]  /*0790*/  IADD3 R27, PT, PT, R15, R0.reuse, RZ ;  /* 0x000000000f1b7210 */ /* 0x080fe20007ffe0ff */
[----:B-1----:R-:W-:Y:S01]  /*07a0*/  IMAD.WIDE.U32 R18, R13, 0x4, R10 ;  /* 0x000000040d127825 */ /* 0x002fe200078e000a */
[----:B------:R-:W2:Y:S03]  /*07b0*/  LDG.E R20, desc[UR8][R20.64] ;  /* 0x0000000814147981 */ /* 0x000ea6000c1e1900 */
[----:B------:R-:W-:Y:S01]  /*07c0*/  IMAD.WIDE.U32 R14, R15, 0x4, R8 ;  /* 0x000000040f0e7825 */ /* 0x000fe200078e0008 */
[----:B------:R-:W-:Y:S01]  /*07d0*/  IADD3 R31, PT, PT, R27, R0, RZ ;  /* 0x000000001b1f7210 */ /* 0x000fe20007ffe0ff */
[----:B------:R-:W2:Y:S02]  /*07e0*/  LDG.E R19, desc[UR8][R18.64] ;  /* 0x0000000812137981 */ /* 0x000ea4000c1e1900 */
[--C-:B------:R-:W-:Y:S02]  /*07f0*/  IMAD.WIDE.U32 R22, R23, 0x4, R10.reuse ;  /* 0x0000000417167825 */ /* 0x100fe400078e000a */
[----:B------:R-:W3:Y:S02]  /*0800*/  LDG.E R14, desc[UR8][R14.64] ;  /* 0x000000080e0e7981 */ /* 0x000ee4000c1e1900 */
[----:B------:R-:W-:-:S02]  /*0810*/  IMAD.WIDE.U32 R16, R17, 0x4, R10 ;  /* 0x0000000411107825 */ /* 0x000fc400078e000a */
[----:B------:R-:W3:Y:S02]  /*0820*/  LDG.E R2, desc[UR8][R22.64] ;  /* 0x0000000816027981 */ /* 0x000ee4000c1e1900 */
[----:B------:R-:W-:Y:S02]  /*0830*/  IMAD.WIDE.U32 R12, R27, 0x4, R8 ;  /* 0x000000041b0c7825 */ /* 0x000fe400078e0008 */
[----:B------:R-:W4:Y:S02]  /*0840*/  LDG.E R17, desc[UR8][R16.64] ;  /* 0x0000000810117981 */ /* 0x000f24000c1e1900 */
[----:B------:R-:W-:Y:S02]  /*0850*/  IMAD.WIDE.U32 R10, R29, 0x4, R10 ;  /* 0x000000041d0a7825 */ /* 0x000fe400078e000a */
[----:B------:R-:W4:Y:S02]  /*0860*/  LDG.E R12, desc[UR8][R12.64] ;  /* 0x000000080c0c7981 */ /* 0x000f24000c1e1900 */
[----:B------:R-:W-:-:S02]  /*0870*/  IMAD.WIDE.U32 R8, R31, 0x4, R8 ;  /* 0x000000041f087825 */ /* 0x000fc400078e0008 */
[----:B------:R-:W5:Y:S04]  /*0880*/  LDG.E R11, desc[UR8][R10.64] ;  /* 0x000000080a0b7981 */ /* 0x000f68000c1e1900 */
[----:B------:R-:W5:Y:S01]  /*0890*/  LDG.E R8, desc[UR8][R8.64] ;  /* 0x0000000808087981 */ /* 0x000f62000c1e1900 */
[----:B------:R-:W-:Y:S01]  /*08a0*/  IADD3 R7, PT, PT, R7, 0x4, RZ ;  /* 0x0000000407077810 */ /* 0x000fe20007ffe0ff */
[----:B--2---:R-:W-:-:S04]  /*08b0*/  FFMA R19, R19, R20, R24 ;  /* 0x0000001413137223 */ /* 0x004fc80000000018 */
[----:B---3--:R-:W-:-:S04]  /*08c0*/  FFMA R2, R2, R14, R19 ;  /* 0x0000000e02027223 */ /* 0x008fc80000000013 */
[----:B----4-:R-:W-:-:S04]  /*08d0*/  FFMA R2, R17, R12, R2 ;  /* 0x0000000c11027223 */ /* 0x010fc80000000002 */
[----:B-----5:R-:W-:-:S07]  /*08e0*/  FFMA R24, R11, R8, R2 ;  /* 0x000000080b187223 */ /* 0x020fce0000000002 */
.L_x_14:
[----:B------:R-:W-:Y:S05]  /*08f0*/  @!P1 BRA `(.L_x_9) ;  /* 0x0000001c00709947 */ /* 0x000fea0003800000 */
[----:B------:R-:W-:Y:S02]  /*0900*/  ISETP.NE.AND P0, PT, R25, 0x1, PT ;  /* 0x000000011900780c */ /* 0x000fe40003f05270 */
[----:B------:R-:W-:-:S04]  /*0910*/  LOP3.LUT R2, R5, 0x1, RZ, 0xc0, !PT ;  /* 0x0000000105027812 */ /* 0x000fc800078ec0ff */
[----:B------:R-:W-:-:S07]  /*0920*/  ISETP.NE.U32.AND P1, PT, R2, 0x1, PT ;  /* 0x000000010200780c */ /* 0x000fce0003f25070 */
[----:B------:R-:W-:Y:S06]  /*0930*/  @!P0 BRA `(.L_x_15) ;  /* 0x0000000000448947 */ /* 0x000fec0003800000 */
[----:B------:R-:W0:Y:S01]  /*0940*/  LDC.64 R8, c[0x0][0x380] ;  /* 0x0000e000ff087b82 */ /* 0x000e220000000a00 */
[----:B------:R-:W-:Y:S02]  /*0950*/  IMAD R15, R4, R5, R7 ;  /* 0x00000005040f7224 */ /* 0x000fe400078e0207 */
[----:B------:R-:W-:-:S03]  /*0960*/  IMAD R17, R7, R0, R3 ;  /* 0x0000000007117224 */ /* 0x000fc600078e0203 */
[----:B------:R-:W-:Y:S02]  /*0970*/  IADD3 R19, PT, PT, R15, 0x1, RZ ;  /* 0x000000010f137810 */ /* 0x000fe40007ffe0ff */
[----:B------:R-:W1:Y:S01]  /*0980*/  LDC.64 R12, c[0x0][0x388] ;  /* 0x0000e200ff0c7b82 */ /* 0x000e620000000a00 */
[----:B------:R-:W-:Y:S01]  /*0990*/  IADD3 R21, PT, PT, R17, R0, RZ ;  /* 0x0000000011157210 */ /* 0x000fe20007ffe0ff */
[----:B0-----:R-:W-:-:S04]  /*09a0*/  IMAD.WIDE.U32 R10, R15, 0x4, R8 ;  /* 0x000000040f0a7825 */ /* 0x001fc800078e0008 */
[----:B------:R-:W-:Y:S02]  /*09b0*/  IMAD.WIDE.U32 R8, R19, 0x4, R8 ;  /* 0x0000000413087825 */ /* 0x000fe400078e0008 */
[----:B------:R-:W2:Y:S02]  /*09c0*/  LDG.E R11, desc[UR8][R10.64] ;  /* 0x000000080a0b7981 */ /* 0x000ea4000c1e1900 */
[--C-:B-1----:R-:W-:Y:S02]  /*09d0*/  IMAD.WIDE.U32 R14, R17, 0x4, R12.reuse ;  /* 0x00000004110e7825 */ /* 0x102fe400078e000c */
[----:B------:R-:W3:Y:S02]  /*09e0*/  LDG.E R9, desc[UR8][R8.64] ;  /* 0x0000000808097981 */ /* 0x000ee4000c1e1900 */
[----:B------:R-:W-:Y:S02]  /*09f0*/  IMAD.WIDE.U32 R12, R21, 0x4, R12 ;  /* 0x00000004150c7825 */ /* 0x000fe400078e000c */
[----:B------:R-:W2:Y:S04]  /*0a00*/  LDG.E R14, desc[UR8][R14.64] ;  /* 0x000000080e0e7981 */ /* 0x000ea8000c1e1900 */
[----:B------:R-:W3:Y:S01]  /*0a10*/  LDG.E R12, desc[UR8][R12.64] ;  /* 0x000000080c0c7981 */ /* 0x000ee2000c1e1900 */
[----:B------:R-:W-:Y:S01]  /*0a20*/  IADD3 R7, PT, PT, R7, 0x2, RZ ;  /* 0x0000000207077810 */ /* 0x000fe20007ffe0ff */
[----:B--2---:R-:W-:-:S04]  /*0a30*/  FFMA R24, R11, R14, R24 ;  /* 0x0000000e0b187223 */ /* 0x004fc80000000018 */
[----:B---3--:R-:W-:-:S07]  /*0a40*/  FFMA R24, R9, R12, R24 ;  /* 0x0000000c09187223 */ /* 0x008fce0000000018 */
.L_x_15:
[----:B------:R-:W-:Y:S05]  /*0a50*/  @P1 BRA `(.L_x_9) ;  /* 0x0000001c00181947 */ /* 0x000fea0003800000 */
[----:B------:R-:W0:Y:S01]  /*0a60*/  LDC.64 R8, c[0x0][0x380] ;  /* 0x0000e000ff087b82 */ /* 0x000e220000000a00 */
[----:B------:R-:W-:Y:S02]  /*0a70*/  IMAD R5, R4, R5, R7 ;  /* 0x0000000504057224 */ /* 0x000fe400078e0207 */
[----:B------:R-:W-:-:S05]  /*0a80*/  IMAD R13, R7, R0, R3 ;  /* 0x00000000070d7224 */ /* 0x000fca00078e0203 */
[----:B------:R-:W1:Y:S01]  /*0a90*/  LDC.64 R10, c[0x0][0x388] ;  /* 0x0000e200ff0a7b82 */ /* 0x000e620000000a00 */
[----:B0-----:R-:W-:-:S06]  /*0aa0*/  IMAD.WIDE.U32 R6, R5, 0x4, R8 ;  /* 0x0000000405067825 */ /* 0x001fcc00078e0008 */
[----:B------:R-:W2:Y:S01]  /*0ab0*/  LDG.E R7, desc[UR8][R6.64] ;  /* 0x0000000806077981 */ /* 0x000ea2000c1e1900 */
[----:B-1----:R-:W-:-:S06]  /*0ac0*/  IMAD.WIDE.U32 R8, R13, 0x4, R10 ;  /* 0x000000040d087825 */ /* 0x002fcc00078e000a */
[----:B------:R-:W2:Y:S02]  /*0ad0*/  LDG.E R8, desc[UR8][R8.64] ;  /* 0x0000000808087981 */ /* 0x000ea4000c1e1900 */
[----:B--2---:R-:W-:Y:S01]  /*0ae0*/  FFMA R24, R7, R8, R24 ;  /* 0x0000000807187223 */ /* 0x004fe20000000018 */
[----:B------:R-:W-:Y:S06]  /*0af0*/  BRA `(.L_x_9) ;  /* 0x0000001800f07947 */ /* 0x000fec0003800000 */
.L_x_11:
[C---:B------:R-:W-:Y:S01]  /*0b00*/  ISETP.GE.U32.AND P1, PT, R5.reuse, 0x8, PT ;  /* 0x000000080500780c */ /* 0x040fe20003f26070 */
[----:B------:R-:W-:Y:S01]  /*0b10*/  HFMA2 R24, -RZ, RZ, 0, 0 ;  /* 0x00000000ff187431 */ /* 0x000fe200000001ff */
[----:B------:R-:W-:Y:S02]  /*0b20*/  LOP3.LUT R6, R5, 0x7, RZ, 0xc0, !PT ;  /* 0x0000000705067812 */ /* 0x000fe400078ec0ff */
[----:B------:R-:W-:Y:S02]  /*0b30*/  MOV R7, RZ ;  /* 0x000000ff00077202 */ /* 0x000fe40000000f00 */
[----:B------:R-:W-:-:S07]  /*0b40*/  ISETP.NE.AND P0, PT, R6, RZ, PT ;  /* 0x000000ff0600720c */ /* 0x000fce0003f05270 */
[----:B------:R-:W-:Y:S06]  /*0b50*/  @!P1 BRA `(.L_x_16) ;  /* 0x0000000400089947 */ /* 0x000fec0003800000 */
[----:B------:R-:W-:Y:S01]  /*0b60*/  LOP3.LUT R7, R5, 0x7ffffff8, RZ, 0xc0, !PT ;  /* 0x7ffffff805077812 */ /* 0x000fe200078ec0ff */
[-C--:B------:R-:W-:Y:S01]  /*0b70*/  IMAD R2, R3, R5.reuse, 0x3 ;  /* 0x0000000303027424 */ /* 0x080fe200078e0205 */
[----:B------:R-:W-:Y:S01]  /*0b80*/  MOV R24, RZ ;  /* 0x000000ff00187202 */ /* 0x000fe20000000f00 */
[----:B------:R-:W-:Y:S01]  /*0b90*/  IMAD R9, R4, R5, 0x3 ;  /* 0x0000000304097424 */ /* 0x000fe200078e0205 */
[----:B------:R-:W-:-:S07]  /*0ba0*/  IADD3 R8, PT, PT, -R7, RZ, RZ ;  /* 0x000000ff07087210 */ /* 0x000fce0007ffe1ff */
.L_x_17:
[----:B------:R-:W0:Y:S01]  /*0bb0*/  LDC.64 R14, c[0x0][0x380] ;  /* 0x0000e000ff0e7b82 */ /* 0x000e220000000a00 */
[----:B------:R-:W-:-:S07]  /*0bc0*/  IADD3 R11, PT, PT, R9, -0x3, RZ ;  /* 0xfffffffd090b7810 */ /* 0x000fce0007ffe0ff */
[----:B------:R-:W1:Y:S01]  /*0bd0*/  LDC.64 R16, c[0x0][0x388] ;  /* 0x0000e200ff107b82 */ /* 0x000e620000000a00 */
[C---:B------:R-:W-:Y:S02]  /*0be0*/  IADD3 R21, PT, PT, R2.reuse, -0x3, RZ ;  /* 0xfffffffd02157810 */ /* 0x040fe40007ffe0ff */
[C---:B------:R-:W-:Y:S02]  /*0bf0*/  IADD3 R27, PT, PT, R9.reuse, -0x2, RZ ;  /* 0xfffffffe091b7810 */ /* 0x040fe40007ffe0ff */
[C---:B------:R-:W-:Y:S02]  /*0c00*/  IADD3 R19, PT, PT, R2.reuse, -0x2, RZ ;  /* 0xfffffffe02137810 */ /* 0x040fe40007ffe0ff */
[----:B------:R-:W-:Y:S02]  /*0c10*/  IADD3 R33, PT, PT, R9, -0x1, RZ ;  /* 0xffffffff09217810 */ /* 0x000fe40007ffe0ff */
[----:B------:R-:W-:Y:S01]  /*0c20*/  IADD3 R23, PT, PT, R2, -0x1, RZ ;  /* 0xffffffff02177810 */ /* 0x000fe20007ffe0ff */
[----:B0-----:R-:W-:-:S04]  /*0c30*/  IMAD.WIDE.U32 R10, R11, 0x4, R14 ;  /* 0x000000040b0a7825 */ /* 0x001fc800078e000e */
[----:B------:R-:W-:Y:S01]  /*0c40*/  IMAD.WIDE.U32 R26, R27, 0x4, R14 ;  /* 0x000000041b1a7825 */ /* 0x000fe200078e000e */
[----:B------:R-:W2:Y:S03]  /*0c50*/  LDG.E R13, desc[UR8][R10.64] ;  /* 0x000000080a0d7981 */ /* 0x000ea6000c1e1900 */
[--C-:B-1----:R-:W-:Y:S01]  /*0c60*/  IMAD.WIDE.U32 R20, R21, 0x4, R16.reuse ;  /* 0x0000000415147825 */ /* 0x102fe200078e0010 */
[----:B------:R-:W-:Y:S01]  /*0c70*/  IADD3 R31, PT, PT, R9, 0x1, RZ ;  /* 0x00000001091f7810 */ /* 0x000fe20007ffe0ff */
[----:B------:R-:W3:Y:S02]  /*0c80*/  LDG.E R26, desc[UR8][R26.64] ;  /* 0x000000081a1a7981 */ /* 0x000ee4000c1e1900 */
[----:B------:R-:W-:Y:S01]  /*0c90*/  IMAD.WIDE.U32 R18, R19, 0x4, R16 ;  /* 0x0000000413127825 */ /* 0x000fe200078e0010 */
[----:B------:R-:W-:Y:S01]  /*0ca0*/  IADD3 R35, PT, PT, R9, 0x2, RZ ;  /* 0x0000000209237810 */ /* 0x000fe20007ffe0ff */
[----:B------:R-:W2:Y:S02]  /*0cb0*/  LDG.E R11, desc[UR8][R20.64] ;  /* 0x00000008140b7981 */ /* 0x000ea4000c1e1900 */
[----:B------:R-:W-:-:S04]  /*0cc0*/  IMAD.WIDE.U32 R32, R33, 0x4, R14 ;  /* 0x0000000421207825 */ /* 0x000fc800078e000e */
[----:B------:R-:W-:Y:S01]  /*0cd0*/  IMAD.WIDE.U32 R28, R9, 0x4, R14 ;  /* 0x00000004091c7825 */ /* 0x000fe200078e000e */
[----:B------:R0:W3:Y:S03]  /*0ce0*/  LDG.E R27, desc[UR8][R18.64] ;  /* 0x00000008121b7981 */ /* 0x0000e6000c1e1900 */
[----:B------:R-:W-:Y:S01]  /*0cf0*/  IMAD.WIDE.U32 R22, R23, 0x4, R16 ;  /* 0x0000000417167825 */ /* 0x000fe200078e0010 */
[----:B------:R1:W4:Y:S03]  /*0d00*/  LDG.E R25, desc[UR8][R32.64] ;  /* 0x0000000820197981 */ /* 0x000326000c1e1900 */
[--C-:B------:R-:W-:Y:S01]  /*0d10*/  IMAD.WIDE.U32 R30, R31, 0x4, R14.reuse ;  /* 0x000000041f1e7825 */ /* 0x100fe200078e000e */
[----:B------:R-:W5:Y:S03]  /*0d20*/  LDG.E R12, desc[UR8][R28.64] ;  /* 0x000000081c0c7981 */ /* 0x000f66000c1e1900 */
[----:B0-----:R-:W-:Y:S01]  /*0d30*/  IMAD.WIDE.U32 R18, R35, 0x4, R14 ;  /* 0x0000000423127825 */ /* 0x001fe200078e000e */
[C---:B------:R-:W-:Y:S01]  /*0d40*/  IADD3 R35, PT, PT, R2.reuse, 0x2, RZ ;  /* 0x0000000202237810 */ /* 0x040fe20007ffe0ff */
[----:B------:R-:W5:Y:S01]  /*0d50*/  LDG.E R10, desc[UR8][R30.64] ;  /* 0x000000081e0a7981 */ /* 0x000f62000c1e1900 */
[C---:B-1----:R-:W-:Y:S01]  /*0d60*/  IADD3 R33, PT, PT, R2.reuse, 0x1, RZ ;  /* 0x0000000102217810 */ /* 0x042fe20007ffe0ff */
[----:B------:R-:W-:-:S02]  /*0d70*/  IMAD.WIDE.U32 R20, R2, 0x4, R16 ;  /* 0x0000000402147825 */ /* 0x000fc400078e0010 */
[----:B------:R0:W4:Y:S01]  /*0d80*/  LDG.E R28, desc[UR8][R22.64] ;  /* 0x00000008161c7981 */ /* 0x000122000c1e1900 */
[----:B------:R-:W-:-:S03]  /*0d90*/  IADD3 R37, PT, PT, R9, 0x3, RZ ;  /* 0x0000000309257810 */ /* 0x000fc60007ffe0ff */
[----:B------:R1:W5:Y:S01]  /*0da0*/  LDG.E R29, desc[UR8][R18.64] ;  /* 0x00000008121d7981 */ /* 0x000362000c1e1900 */
[----:B------:R-:W-:-:S03]  /*0db0*/  IADD3 R32, PT, PT, R2, 0x3, RZ ;  /* 0x0000000302207810 */ /* 0x000fc60007ffe0ff */
[----:B------:R1:W5:Y:S01]  /*0dc0*/  LDG.E R31, desc[UR8][R20.64] ;  /* 0x00000008141f7981 */ /* 0x000362000c1e1900 */
[----:B0-----:R-:W-:-:S04]  /*0dd0*/  IMAD.WIDE.U32 R22, R33, 0x4, R16 ;  /* 0x0000000421167825 */ /* 0x001fc800078e0010 */
[----:B-1----:R-:W-:Y:S01]  /*0de0*/  IMAD.WIDE.U32 R18, R35, 0x4, R16 ;  /* 0x0000000423127825 */ /* 0x002fe200078e0010 */
[----:B------:R-:W5:Y:S01]  /*0df0*/  LDG.E R33, desc[UR8][R22.64] ;  /* 0x0000000816217981 */ /* 0x000f62000c1e1900 */
[----:B------:R-:W-:Y:S02]  /*0e00*/  IADD3 R35, PT, PT, R9, 0x4, RZ ;  /* 0x0000000409237810 */ /* 0x000fe40007ffe0ff */
[--C-:B------:R-:W-:Y:S01]  /*0e10*/  IMAD.WIDE.U32 R20, R37, 0x4, R14.reuse ;  /* 0x0000000425147825 */ /* 0x100fe200078e000e */
[----:B------:R-:W-:Y:S01]  /*0e20*/  IADD3 R37, PT, PT, R2, 0x4, RZ ;  /* 0x0000000402257810 */ /* 0x000fe20007ffe0ff */
[----:B------:R0:W5:Y:S02]  /*0e30*/  LDG.E R30, desc[UR8][R18.64] ;  /* 0x00000008121e7981 */ /* 0x000164000c1e1900 */
[----:B------:R-:W-:-:S06]  /*0e40*/  IMAD.WIDE.U32 R14, R35, 0x4, R14 ;  /* 0x00000004230e7825 */ /* 0x000fcc00078e000e */
[----:B------:R-:W5:Y:S01]  /*0e50*/  LDG.E R14, desc[UR8][R14.64] ;  /* 0x000000080e0e7981 */ /* 0x000f62000c1e1900 */
[----:B0-----:R-:W-:-:S03]  /*0e60*/  IMAD.WIDE.U32 R18, R32, 0x4, R16 ;  /* 0x0000000420127825 */ /* 0x001fc600078e0010 */
[----:B------:R-:W5:Y:S01]  /*0e70*/  LDG.E R32, desc[UR8][R20.64] ;  /* 0x0000000814207981 */ /* 0x000f62000c1e1900 */
[----:B------:R-:W-:-:S03]  /*0e80*/  IMAD.WIDE.U32 R16, R37, 0x4, R16 ;  /* 0x0000000425107825 */ /* 0x000fc600078e0010 */
[----:B------:R-:W5:Y:S04]  /*0e90*/  LDG.E R34, desc[UR8][R18.64] ;  /* 0x0000000812227981 */ /* 0x000f68000c1e1900 */
[----:B------:R-:W5:Y:S01]  /*0ea0*/  LDG.E R16, desc[UR8][R16.64] ;  /* 0x0000000810107981 */ /* 0x000f62000c1e1900 */
[----:B------:R-:W-:-:S04]  /*0eb0*/  IADD3 R8, PT, PT, R8, 0x8, RZ ;  /* 0x0000000808087810 */ /* 0x000fc80007ffe0ff */
[----:B------:R-:W-:Y:S02]  /*0ec0*/  ISETP.NE.AND P1, PT, R8, RZ, PT ;  /* 0x000000ff0800720c */ /* 0x000fe40003f25270 */
[----:B------:R-:W-:Y:S02]  /*0ed0*/  IADD3 R9, PT, PT, R9, 0x8, RZ ;  /* 0x0000000809097810 */ /* 0x000fe40007ffe0ff */
[----:B------:R-:W-:Y:S01]  /*0ee0*/  IADD3 R2, PT, PT, R2, 0x8, RZ ;  /* 0x0000000802027810 */ /* 0x000fe20007ffe0ff */
[----:B--2---:R-:W-:-:S04]  /*0ef0*/  FFMA R11, R13, R11, R24 ;  /* 0x0000000b0d0b7223 */ /* 0x004fc80000000018 */
[----:B---3--:R-:W-:-:S04]  /*0f00*/  FFMA R26, R26, R27, R11 ;  /* 0x0000001b1a1a7223 */ /* 0x008fc8000000000b */
[----:B----4-:R-:W-:-:S04]  /*0f10*/  FFMA R25, R25, R28, R26 ;  /* 0x0000001c19197223 */ /* 0x010fc8000000001a */
[----:B-----5:R-:W-:-:S04]  /*0f20*/  FFMA R25, R12, R31, R25 ;  /* 0x0000001f0c197223 */ /* 0x020fc80000000019 */
[----:B------:R-:W-:-:S04]  /*0f30*/  FFMA R10, R10, R33, R25 ;  /* 0x000000210a0a7223 */ /* 0x000fc80000000019 */
[----:B------:R-:W-:-:S04]  /*0f40*/  FFMA R29, R29, R30, R10 ;  /* 0x0000001e1d1d7223 */ /* 0x000fc8000000000a */
[----:B------:R-:W-:-:S04]  /*0f50*/  FFMA R29, R32, R34, R29 ;  /* 0x00000022201d7223 */ /* 0x000fc8000000001d */
[----:B------:R-:W-:Y:S01]  /*0f60*/  FFMA R24, R14, R16, R29 ;  /* 0x000000100e187223 */ /* 0x000fe2000000001d */
[----:B------:R-:W-:Y:S06]  /*0f70*/  @P1 BRA `(.L_x_17) ;  /* 0xfffffffc000c1947 */ /* 0x000fec000383ffff */
.L_x_16:
[----:B------:R-:W-:Y:S05]  /*0f80*/  @!P0 BRA `(.L_x_9) ;  /* 0x0000001400cc8947 */ /* 0x000fea0003800000 */
[----:B------:R-:W-:Y:S02]  /*0f90*/  ISETP.GE.U32.AND P0, PT, R6, 0x4, PT ;  /* 0x000000040600780c */ /* 0x000fe40003f06070 */
[----:B------:R-:W-:-:S04]  /*0fa0*/  LOP3.LUT R26, R5, 0x3, RZ, 0xc0, !PT ;  /* 0x00000003051a7812 */ /* 0x000fc800078ec0ff */
[----:B------:R-:W-:-:S07]  /*0fb0*/  ISETP.NE.AND P1, PT, R26, RZ, PT ;  /* 0x000000ff1a00720c */ /* 0x000fce0003f25270 */
[----:B------:R-:W-:Y:S06]  /*0fc0*/  @!P0 BRA `(.L_x_18) ;  /* 0x00000000007c8947 */ /* 0x000fec0003800000 */
[----:B------:R-:W0:Y:S01]  /*0fd0*/  LDC.64 R10, c[0x0][0x380] ;  /* 0x0000e000ff0a7b82 */ /* 0x000e220000000a00 */
[-CC-:B------:R-:W-:Y:S02]  /*0fe0*/  IMAD R25, R3, R5.reuse, R7.reuse ;  /* 0x0000000503197224 */ /* 0x180fe400078e0207 */
[----:B------:R-:W-:-:S05]  /*0ff0*/  IMAD R13, R4, R5, R7 ;  /* 0x00000005040d7224 */ /* 0x000fca00078e0207 */
[----:B------:R-:W1:Y:S01]  /*1000*/  LDC.64 R8, c[0x0][0x388] ;  /* 0x0000e200ff087b82 */ /* 0x000e620000000a00 */
[----:B------:R-:W-:Y:S02]  /*1010*/  IADD3 R15, PT, PT, R25, 0x1, RZ ;  /* 0x00000001190f7810 */ /* 0x000fe40007ffe0ff */
[C---:B------:R-:W-:Y:S02]  /*1020*/  IADD3 R23, PT, PT, R13.reuse, 0x1, RZ ;  /* 0x000000010d177810 */ /* 0x040fe40007ffe0ff */
[----:B------:R-:W-:Y:S02]  /*1030*/  IADD3 R17, PT, PT, R13, 0x2, RZ ;  /* 0x000000020d117810 */ /* 0x000fe40007ffe0ff */
[----:B------:R-:W-:Y:S02]  /*1040*/  IADD3 R27, PT, PT, R25, 0x2, RZ ;  /* 0x00000002191b7810 */ /* 0x000fe40007ffe0ff */
[C---:B------:R-:W-:Y:S01]  /*1050*/  IADD3 R29, PT, PT, R13.reuse, 0x3, RZ ;  /* 0x000000030d1d7810 */ /* 0x040fe20007ffe0ff */
[----:B0-----:R-:W-:-:S04]  /*1060*/  IMAD.WIDE.U32 R18, R13, 0x4, R10 ;  /* 0x000000040d127825 */ /* 0x001fc800078e000a */
[----:B------:R-:W-:Y:S02]  /*1070*/  IMAD.WIDE.U32 R22, R23, 0x4, R10 ;  /* 0x0000000417167825 */ /* 0x000fe400078e000a */
[----:B------:R-:W2:Y:S02]  /*1080*/  LDG.E R19, desc[UR8][R18.64] ;  /* 0x0000000812137981 */ /* 0x000ea4000c1e1900 */
[C-C-:B-1----:R-:W-:Y:S01]  /*1090*/  IMAD.WIDE.U32 R20, R25.reuse, 0x4, R8.reuse ;  /* 0x0000000419147825 */ /* 0x142fe200078e0008 */
[----:B------:R-:W-:Y:S01]  /*10a0*/  IADD3 R25, PT, PT, R25, 0x3, RZ ;  /* 0x0000000319197810 */ /* 0x000fe20007ffe0ff */
[----:B------:R-:W3:Y:S02]  /*10b0*/  LDG.E R2, desc[UR8][R22.64] ;  /* 0x0000000816027981 */ /* 0x000ee4000c1e1900 */
[----:B------:R-:W-:Y:S02]  /*10c0*/  IMAD.WIDE.U32 R14, R15, 0x4, R8 ;  /* 0x000000040f0e7825 */ /* 0x000fe400078e0008 */
[----:B------:R-:W2:Y:S02]  /*10d0*/  LDG.E R20, desc[UR8][R20.64] ;  /* 0x0000000814147981 */ /* 0x000ea4000c1e1900 */
        /* <DEDUP_REMOVED lines=14> */
.L_x_18:
[----:B------:R-:W-:Y:S05]  /*11c0*/  @!P1 BRA `(.L_x_9) ;  /* 0x00000014003c9947 */ /* 0x000fea0003800000 */
[----:B------:R-:W-:Y:S02]  /*11d0*/  ISETP.NE.AND P0, PT, R26, 0x1, PT ;  /* 0x000000011a00780c */ /* 0x000fe40003f05270 */
[----:B------:R-:W-:-:S04]  /*11e0*/  LOP3.LUT R2, R5, 0x1, RZ, 0xc0, !PT ;  /* 0x0000000105027812 */ /* 0x000fc800078ec0ff */
[----:B------:R-:W-:-:S07]  /*11f0*/  ISETP.NE.U32.AND P1, PT, R2, 0x1, PT ;  /* 0x000000010200780c */ /* 0x000fce0003f25070 */
[----:B------:R-:W-:Y:S06]  /*1200*/  @!P0 BRA `(.L_x_19) ;  /* 0x0000000000448947 */ /* 0x000fec0003800000 */
[----:B------:R-:W0:Y:S01]  /*1210*/  LDC.64 R8, c[0x0][0x380] ;  /* 0x0000e000ff087b82 */ /* 0x000e220000000a00 */
[-CC-:B------:R-:W-:Y:S02]  /*1220*/  IMAD R15, R4, R5.reuse, R7.reuse ;  /* 0x00000005040f7224 */ /* 0x180fe400078e0207 */
[----:B------:R-:W-:-:S03]  /*1230*/  IMAD R17, R3, R5, R7 ;  /* 0x0000000503117224 */ /* 0x000fc600078e0207 */
[----:B------:R-:W-:Y:S02]  /*1240*/  IADD3 R19, PT, PT, R15, 0x1, RZ ;  /* 0x000000010f137810 */ /* 0x000fe40007ffe0ff */
[----:B------:R-:W1:Y:S01]  /*1250*/  LDC.64 R12, c[0x0][0x388] ;  /* 0x0000e200ff0c7b82 */ /* 0x000e620000000a00 */
[----:B------:R-:W-:Y:S01]  /*1260*/  IADD3 R21, PT, PT, R17, 0x1, RZ ;  /* 0x0000000111157810 */ /* 0x000fe20007ffe0ff */
        /* <DEDUP_REMOVED lines=11> */
.L_x_19:
[----:B------:R-:W-:Y:S05]  /*1320*/  @P1 BRA `(.L_x_9) ;  /* 0x0000001000e41947 */ /* 0x000fea0003800000 */
[----:B------:R-:W0:Y:S01]  /*1330*/  LDC.64 R8, c[0x0][0x380] ;  /* 0x0000e000ff087b82 */ /* 0x000e220000000a00 */
[-CC-:B------:R-:W-:Y:S02]  /*1340*/  IMAD R13, R4, R5.reuse, R7.reuse ;  /* 0x00000005040d7224 */ /* 0x180fe400078e0207 */
        /* <DEDUP_REMOVED lines=8> */
.L_x_10:
[----:B------:R-:W0:Y:S02]  /*13d0*/  LDCU.S8 UR6, c[0x0][0x3ad] ;  /* 0x000075a0ff0677ac */ /* 0x000e240008000200 */
[----:B0-----:R-:W-:-:S09]  /*13e0*/  UISETP.NE.AND UP0, UPT, UR6, URZ, UPT ;  /* 0x000000ff0600728c */ /* 0x001fd2000bf05270 */
[----:B------:R-:W-:Y:S05]  /*13f0*/  BRA.U UP0, `(.L_x_20) ;  /* 0x00000009006c7547 */ /* 0x000fea000b800000 */
[----:B------:R-:W-:Y:S01]  /*1400*/  ISETP.GE.U32.AND P0, PT, R5, 0x8, PT ;  /* 0x000000080500780c */ /* 0x000fe20003f06070 */
[----:B------:R-:W-:Y:S01]  /*1410*/  HFMA2 R24, -RZ, RZ, 0, 0 ;  /* 0x00000000ff187431 */ /* 0x000fe200000001ff */
[----:B------:R-:W-:-:S11]  /*1420*/  MOV R7, RZ ;  /* 0x000000ff00077202 */ /* 0x000fd60000000f00 */
[----:B------:R-:W-:Y:S05]  /*1430*/  @!P0 BRA `(.L_x_21) ;  /* 0x0000000400408947 */ /* 0x000fea0003800000 */
[----:B------:R-:W-:Y:S01]  /*1440*/  LOP3.LUT R7, R5, 0x7ffffff8, RZ, 0xc0, !PT ;  /* 0x7ffffff805077812 */ /* 0x000fe200078ec0ff */
[C---:B------:R-:W-:Y:S01]  /*1450*/  IMAD R10, R0.reuse, 0x3, R3 ;  /* 0x00000003000a7824 */ /* 0x040fe200078e0203 */
[C---:B------:R-:W-:Y:S01]  /*1460*/  IADD3 R29, PT, PT, R0.reuse, UR4, R29 ;  /* 0x00000004001d7c10 */ /* 0x040fe2000fffe01d */
[----:B------:R-:W-:Y:S01]  /*1470*/  IMAD R12, R0, 0x5, R3 ;  /* 0x00000005000c7824 */ /* 0x000fe200078e0203 */
[----:B------:R-:W-:Y:S01]  /*1480*/  IADD3 R9, PT, PT, R2, UR5, R9 ;  /* 0x0000000502097c10 */ /* 0x000fe2000fffe009 */
[C-C-:B------:R-:W-:Y:S01]  /*1490*/  IMAD R13, R0.reuse, 0x6, R3.reuse ;  /* 0x00000006000d7824 */ /* 0x140fe200078e0203 */
[CC--:B------:R-:W-:Y:S01]  /*14a0*/  LEA R8, R0.reuse, R3.reuse, 0x1 ;  /* 0x0000000300087211 */ /* 0x0c0fe200078e08ff */
[C---:B------:R-:W-:Y:S01]  /*14b0*/  IMAD R14, R0.reuse, 0x7, R3 ;  /* 0x00000007000e7824 */ /* 0x040fe200078e0203 */
[----:B------:R-:W-:Y:S01]  /*14c0*/  LEA R11, R0, R3, 0x2 ;  /* 0x00000003000b7211 */ /* 0x000fe200078e10ff */
[C-C-:B------:R-:W-:Y:S01]  /*14d0*/  IMAD R22, R2.reuse, 0x3, R4.reuse ;  /* 0x0000000302167824 */ /* 0x140fe200078e0204 */
[CC--:B------:R-:W-:Y:S01]  /*14e0*/  LEA R6, R2.reuse, R4.reuse, 0x1 ;  /* 0x0000000402067211 */ /* 0x0c0fe200078e08ff */
[C-C-:B------:R-:W-:Y:S01]  /*14f0*/  IMAD R25, R2.reuse, 0x5, R4.reuse ;  /* 0x0000000502197824 */ /* 0x140fe200078e0204 */
[CC--:B------:R-:W-:Y:S01]  /*1500*/  LEA R23, R2.reuse, R4.reuse, 0x2 ;  /* 0x0000000402177211 */ /* 0x0c0fe200078e10ff */
[C-C-:B------:R-:W-:Y:S01]  /*1510*/  IMAD R26, R2.reuse, 0x6, R4.reuse ;  /* 0x00000006021a7824 */ /* 0x140fe200078e0204 */
[----:B------:R-:W-:Y:S01]  /*1520*/  MOV R24, RZ ;  /* 0x000000ff00187202 */ /* 0x000fe20000000f00 */
[----:B------:R-:W-:Y:S01]  /*1530*/  IMAD R27, R2, 0x7, R4 ;  /* 0x00000007021b7824 */ /* 0x000fe200078e0204 */
[----:B------:R-:W-:-:S02]  /*1540*/  MOV R28, R4 ;  /* 0x00000004001c7202 */ /* 0x000fc40000000f00 */
[----:B------:R-:W-:Y:S02]  /*1550*/  MOV R15, R3 ;  /* 0x00000003000f7202 */ /* 0x000fe40000000f00 */
[----:B------:R-:W-:-:S07]  /*1560*/  IADD3 R30, PT, PT, -R7, RZ, RZ ;  /* 0x000000ff071e7210 */ /* 0x000fce0007ffe1ff */
.L_x_22:
[----:B------:R-:W0:Y:S08]  /*1570*/  LDC.64 R18, c[0x0][0x380] ;  /* 0x0000e000ff127b82 */ /* 0x000e300000000a00 */
[----:B------:R-:W1:Y:S01]  /*1580*/  LDC.64 R16, c[0x0][0x388] ;  /* 0x0000e200ff107b82 */ /* 0x000e620000000a00 */
[----:B0-----:R-:W-:-:S05]  /*1590*/  IMAD.WIDE.U32 R20, R28, 0x4, R18 ;  /* 0x000000041c147825 */ /* 0x001fca00078e0012 */
[----:B------:R0:W2:Y:S01]  /*15a0*/  LDG.E R35, desc[UR8][R20.64] ;  /* 0x0000000814237981 */ /* 0x0000a2000c1e1900 */
[----:B-1----:R-:W-:-:S06]  /*15b0*/  IMAD.WIDE.U32 R32, R15, 0x4, R16 ;  /* 0x000000040f207825 */ /* 0x002fcc00078e0010 */
[----:B------:R-:W2:Y:S01]  /*15c0*/  LDG.E R32, desc[UR8][R32.64] ;  /* 0x0000000820207981 */ /* 0x000ea2000c1e1900 */
[----:B0-----:R-:W-:-:S05]  /*15d0*/  IMAD.WIDE.U32 R20, R9, 0x4, R18 ;  /* 0x0000000409147825 */ /* 0x001fca00078e0012 */
[----:B------:R0:W3:Y:S02]  /*15e0*/  LDG.E R31, desc[UR8][R20.64] ;  /* 0x00000008141f7981 */ /* 0x0000e4000c1e1900 */
[----:B0-----:R-:W-:-:S05]  /*15f0*/  IMAD.WIDE.U32 R20, R29, 0x4, R16 ;  /* 0x000000041d147825 */ /* 0x001fca00078e0010 */
[----:B------:R0:W3:Y:S02]  /*1600*/  LDG.E R36, desc[UR8][R20.64] ;  /* 0x0000000814247981 */ /* 0x0000e4000c1e1900 */
[----:B0-----:R-:W-:-:S04]  /*1610*/  IMAD.WIDE.U32 R20, R6, 0x4, R18 ;  /* 0x0000000406147825 */ /* 0x001fc800078e0012 */
[----:B--2---:R-:W-:Y:S02]  /*1620*/  FFMA R34, R35, R32, R24 ;  /* 0x0000002023227223 */ /* 0x004fe40000000018 */
[----:B------:R0:W2:Y:S01]  /*1630*/  LDG.E R24, desc[UR8][R20.64] ;  /* 0x0000000814187981 */ /* 0x0000a2000c1e1900 */
[----:B------:R-:W-:-:S04]  /*1640*/  IMAD.WIDE.U32 R32, R8, 0x4, R16 ;  /* 0x0000000408207825 */ /* 0x000fc800078e0010 */
[----:B0-----:R-:W-:-:S04]  /*1650*/  IMAD.WIDE.U32 R20, R22, 0x4, R18 ;  /* 0x0000000416147825 */ /* 0x001fc800078e0012 */
[----:B---3--:R-:W-:Y:S02]  /*1660*/  FFMA R35, R31, R36, R34 ;  /* 0x000000241f237223 */ /* 0x008fe40000000022 */
[----:B------:R0:W3:Y:S04]  /*1670*/  LDG.E R31, desc[UR8][R20.64] ;  /* 0x00000008141f7981 */ /* 0x0000e8000c1e1900 */
[----:B------:R-:W2:Y:S01]  /*1680*/  LDG.E R34, desc[UR8][R32.64] ;  /* 0x0000000820227981 */ /* 0x000ea2000c1e1900 */
[----:B0-----:R-:W-:-:S05]  /*1690*/  IMAD.WIDE.U32 R20, R10, 0x4, R16 ;  /* 0x000000040a147825 */ /* 0x001fca00078e0010 */
[----:B------:R0:W3:Y:S02]  /*16a0*/  LDG.E R36, desc[UR8][R20.64] ;  /* 0x0000000814247981 */ /* 0x0000e4000c1e1900 */
[----:B0-----:R-:W-:-:S05]  /*16b0*/  IMAD.WIDE.U32 R20, R23, 0x4, R18 ;  /* 0x0000000417147825 */ /* 0x001fca00078e0012 */
[----:B------:R0:W4:Y:S02]  /*16c0*/  LDG.E R33, desc[UR8][R20.64] ;  /* 0x0000000814217981 */ /* 0x000124000c1e1900 */
[----:B0-----:R-:W-:-:S04]  /*16d0*/  IMAD.WIDE.U32 R20, R25, 0x4, R18 ;  /* 0x0000000419147825 */ /* 0x001fc800078e0012 */
[----:B--2---:R-:W-:Y:S01]  /*16e0*/  FFMA R24, R24, R34, R35 ;  /* 0x0000002218187223 */ /* 0x004fe20000000023 */
[----:B------:R-:W-:-:S06]  /*16f0*/  IMAD.WIDE.U32 R34, R11, 0x4, R16 ;  /* 0x000000040b227825 */ /* 0x000fcc00078e0010 */
[----:B------:R-:W4:Y:S01]  /*1700*/  LDG.E R34, desc[UR8][R34.64] ;  /* 0x0000000822227981 */ /* 0x000f22000c1e1900 */
[----:B---3--:R-:W-:-:S03]  /*1710*/  FFMA R24, R31, R36, R24 ;  /* 0x000000241f187223 */ /* 0x008fc60000000018 */
[----:B------:R0:W2:Y:S02]  /*1720*/  LDG.E R31, desc[UR8][R20.64] ;  /* 0x00000008141f7981 */ /* 0x0000a4000c1e1900 */
[----:B0-----:R-:W-:-:S05]  /*1730*/  IMAD.WIDE.U32 R20, R12, 0x4, R16 ;  /* 0x000000040c147825 */ /* 0x001fca00078e0010 */
[----:B------:R0:W2:Y:S02]  /*1740*/  LDG.E R32, desc[UR8][R20.64] ;  /* 0x0000000814207981 */ /* 0x0000a4000c1e1900 */
[----:B0-----:R-:W-:-:S04]  /*1750*/  IMAD.WIDE.U32 R20, R26, 0x4, R18 ;  /* 0x000000041a147825 */ /* 0x001fc800078e0012 */
[----:B------:R-:W-:Y:S01]  /*1760*/  IMAD.WIDE.U32 R18, R27, 0x4, R18 ;  /* 0x000000041b127825 */ /* 0x000fe200078e0012 */
[----:B------:R-:W3:Y:S04]  /*1770*/  LDG.E R36, desc[UR8][R20.64] ;  /* 0x0000000814247981 */ /* 0x000ee8000c1e1900 */
[----:B------:R0:W5:Y:S02]  /*1780*/  LDG.E R37, desc[UR8][R18.64] ;  /* 0x0000000812257981 */ /* 0x000164000c1e1900 */
[----:B0-----:R-:W-:-:S04]  /*1790*/  IMAD.WIDE.U32 R18, R13, 0x4, R16 ;  /* 0x000000040d127825 */ /* 0x001fc800078e0010 */
[----:B------:R-:W-:Y:S02]  /*17a0*/  IMAD.WIDE.U32 R16, R14, 0x4, R16 ;  /* 0x000000040e107825 */ /* 0x000fe400078e0010 */
[----:B------:R-:W3:Y:S04]  /*17b0*/  LDG.E R19, desc[UR8][R18.64] ;  /* 0x0000000812137981 */ /* 0x000ee8000c1e1900 */
[----:B------:R-:W5:Y:S01]  /*17c0*/  LDG.E R16, desc[UR8][R16.64] ;  /* 0x0000000810107981 */ /* 0x000f62000c1e1900 */
[----:B------:R-:W-:-:S04]  /*17d0*/  IADD3 R30, PT, PT, R30, 0x8, RZ ;  /* 0x000000081e1e7810 */ /* 0x000fc80007ffe0ff */
[----:B------:R-:W-:Y:S02]  /*17e0*/  ISETP.NE.AND P0, PT, R30, RZ, PT ;  /* 0x000000ff1e00720c */ /* 0x000fe40003f05270 */
[C---:B------:R-:W-:Y:S02]  /*17f0*/  LEA R9, R2.reuse, R9, 0x3 ;  /* 0x0000000902097211 */ /* 0x040fe400078e18ff */
[C---:B------:R-:W-:Y:S02]  /*1800*/  LEA R6, R2.reuse, R6, 0x3 ;  /* 0x0000000602067211 */ /* 0x040fe400078e18ff */
[C---:B------:R-:W-:Y:S02]  /*1810*/  LEA R22, R2.reuse, R22, 0x3 ;  /* 0x0000001602167211 */ /* 0x040fe400078e18ff */
[C---:B------:R-:W-:Y:S02]  /*1820*/  LEA R23, R2.reuse, R23, 0x3 ;  /* 0x0000001702177211 */ /* 0x040fe400078e18ff */
[----:B------:R-:W-:-:S02]  /*1830*/  LEA R25, R2, R25, 0x3 ;  /* 0x0000001902197211 */ /* 0x000fc400078e18ff */
[C---:B------:R-:W-:Y:S02]  /*1840*/  LEA R26, R2.reuse, R26, 0x3 ;  /* 0x0000001a021a7211 */ /* 0x040fe400078e18ff */
[C---:B------:R-:W-:Y:S02]  /*1850*/  LEA R27, R2.reuse, R27, 0x3 ;  /* 0x0000001b021b7211 */ /* 0x040fe400078e18ff */
[----:B------:R-:W-:Y:S02]  /*1860*/  LEA R28, R2, R28, 0x3 ;  /* 0x0000001c021c7211 */ /* 0x000fe400078e18ff */
[C---:B------:R-:W-:Y:S02]  /*1870*/  LEA R29, R0.reuse, R29, 0x3 ;  /* 0x0000001d001d7211 */ /* 0x040fe400078e18ff */
[C---:B------:R-:W-:Y:S02]  /*1880*/  LEA R8, R0.reuse, R8, 0x3 ;  /* 0x0000000800087211 */ /* 0x040fe400078e18ff */
[----:B------:R-:W-:-:S02]  /*1890*/  LEA R10, R0, R10, 0x3 ;  /* 0x0000000a000a7211 */ /* 0x000fc400078e18ff */
[C---:B------:R-:W-:Y:S02]  /*18a0*/  LEA R11, R0.reuse, R11, 0x3 ;  /* 0x0000000b000b7211 */ /* 0x040fe400078e18ff */
[C---:B------:R-:W-:Y:S02]  /*18b0*/  LEA R12, R0.reuse, R12, 0x3 ;  /* 0x0000000c000c7211 */ /* 0x040fe400078e18ff */
[C---:B------:R-:W-:Y:S02]  /*18c0*/  LEA R13, R0.reuse, R13, 0x3 ;  /* 0x0000000d000d7211 */ /* 0x040fe400078e18ff */
[C---:B------:R-:W-:Y:S02]  /*18d0*/  LEA R14, R0.reuse, R14, 0x3 ;  /* 0x0000000e000e7211 */ /* 0x040fe400078e18ff */
[----:B------:R-:W-:Y:S01]  /*18e0*/  LEA R15, R0, R15, 0x3 ;  /* 0x0000000f000f7211 */ /* 0x000fe200078e18ff */
[----:B----4-:R-:W-:-:S04]  /*18f0*/  FFMA R24, R33, R34, R24 ;  /* 0x0000002221187223 */ /* 0x010fc80000000018 */
[----:B--2---:R-:W-:-:S04]  /*1900*/  FFMA R31, R31, R32, R24 ;  /* 0x000000201f1f7223 */ /* 0x004fc80000000018 */
[----:B---3--:R-:W-:-:S04]  /*1910*/  FFMA R36, R36, R19, R31 ;  /* 0x0000001324247223 */ /* 0x008fc8000000001f */
[----:B-----5:R-:W-:Y:S01]  /*1920*/  FFMA R24, R37, R16, R36 ;  /* 0x0000001025187223 */ /* 0x020fe20000000024 */
[----:B------:R-:W-:Y:S06]  /*1930*/  @P0 BRA `(.L_x_22) ;  /* 0xfffffffc000c0947 */ /* 0x000fec000383ffff */
.L_x_21:
[----:B------:R-:W-:-:S04]  /*1940*/  LOP3.LUT R6, R5, 0x7, RZ, 0xc0, !PT ;  /* 0x0000000705067812 */ /* 0x000fc800078ec0ff */
[----:B------:R-:W-:-:S13]  /*1950*/  ISETP.NE.AND P0, PT, R6, RZ, PT ;  /* 0x000000ff0600720c */ /* 0x000fda0003f05270 */
[----:B------:R-:W-:Y:S05]  /*1960*/  @!P0 BRA `(.L_x_9) ;  /* 0x0000000c00548947 */ /* 0x000fea0003800000 */
[----:B------:R-:W-:Y:S02]  /*1970*/  ISETP.GE.U32.AND P0, PT, R6, 0x4, PT ;  /* 0x000000040600780c */ /* 0x000fe40003f06070 */
[----:B------:R-:W-:-:S04]  /*1980*/  LOP3.LUT R25, R5, 0x3, RZ, 0xc0, !PT ;  /* 0x0000000305197812 */ /* 0x000fc800078ec0ff */
[----:B------:R-:W-:-:S07]  /*1990*/  ISETP.NE.AND P1, PT, R25, RZ, PT ;  /* 0x000000ff1900720c */ /* 0x000fce0003f25270 */
[----:B------:R-:W-:Y:S06]  /*19a0*/  @!P0 BRA `(.L_x_23) ;  /* 0x00000000007c8947 */ /* 0x000fec0003800000 */
[----:B------:R-:W0:Y:S01]  /*19b0*/  LDC.64 R8, c[0x0][0x388] ;  /* 0x0000e200ff087b82 */ /* 0x000e220000000a00 */
[C---:B------:R-:W-:Y:S02]  /*19c0*/  IMAD R21, R7.reuse, R2, R4 ;  /* 0x0000000207157224 */ /* 0x040fe400078e0204 */
[----:B------:R-:W-:-:S03]  /*19d0*/  IMAD R13, R7, R0, R3 ;  /* 0x00000000070d7224 */ /* 0x000fc600078e0203 */
[-C--:B------:R-:W-:Y:S02]  /*19e0*/  IADD3 R17, PT, PT, R21, R2.reuse, RZ ;  /* 0x0000000215117210 */ /* 0x080fe40007ffe0ff */
[----:B------:R-:W1:Y:S02]  /*19f0*/  LDC.64 R10, c[0x0][0x380] ;  /* 0x0000e000ff0a7b82 */ /* 0x000e640000000a00 */
[----:B------:R-:W-:Y:S01]  /*1a00*/  IADD3 R27, PT, PT, R17, R2, RZ ;  /* 0x00000002111b7210 */ /* 0x000fe20007ffe0ff */
        /* <DEDUP_REMOVED lines=10> */
[C---:B------:R-:W-:Y:S01]  /*1ab0*/  IMAD.WIDE.U32 R16, R27.reuse, 0x4, R10 ;  /* 0x000000041b107825 */ /* 0x040fe200078e000a */
[----:B------:R-:W-:Y:S01]  /*1ac0*/  IADD3 R27, PT, PT, R27, R2, RZ ;  /* 0x000000021b1b7210 */ /* 0x000fe20007ffe0ff */
[----:B------:R-:W3:Y:S02]  /*1ad0*/  LDG.E R6, desc[UR8][R22.64] ;  /* 0x0000000816067981 */ /* 0x000ee4000c1e1900 */
[----:B------:R-:W-:-:S02]  /*1ae0*/  IMAD.WIDE.U32 R12, R29, 0x4, R8 ;  /* 0x000000041d0c7825 */ /* 0x000fc400078e0008 */
[----:B------:R-:W4:Y:S02]  /*1af0*/  LDG.E R17, desc[UR8][R16.64] ;  /* 0x0000000810117981 */ /* 0x000f24000c1e1900 */
[----:B------:R-:W-:Y:S02]  /*1b00*/  IMAD.WIDE.U32 R10, R27, 0x4, R10 ;  /* 0x000000041b0a7825 */ /* 0x000fe400078e000a */
[----:B------:R-:W4:Y:S02]  /*1b10*/  LDG.E R12, desc[UR8][R12.64] ;  /* 0x000000080c0c7981 */ /* 0x000f24000c1e1900 */
[----:B------:R-:W-:Y:S02]  /*1b20*/  IMAD.WIDE.U32 R8, R31, 0x4, R8 ;  /* 0x000000041f087825 */ /* 0x000fe400078e0008 */
[----:B------:R-:W5:Y:S04]  /*1b30*/  LDG.E R11, desc[UR8][R10.64] ;  /* 0x000000080a0b7981 */ /* 0x000f68000c1e1900 */
[----:B------:R-:W5:Y:S01]  /*1b40*/  LDG.E R8, desc[UR8][R8.64] ;  /* 0x0000000808087981 */ /* 0x000f62000c1e1900 */
[----:B------:R-:W-:Y:S01]  /*1b50*/  IADD3 R7, PT, PT, R7, 0x4, RZ ;  /* 0x0000000407077810 */ /* 0x000fe20007ffe0ff */
[----:B--2---:R-:W-:-:S04]  /*1b60*/  FFMA R21, R21, R14, R24 ;  /* 0x0000000e15157223 */ /* 0x004fc80000000018 */
[----:B---3--:R-:W-:-:S04]  /*1b70*/  FFMA R6, R6, R18, R21 ;  /* 0x0000001206067223 */ /* 0x008fc80000000015 */
[----:B----4-:R-:W-:-:S04]  /*1b80*/  FFMA R6, R17, R12, R6 ;  /* 0x0000000c11067223 */ /* 0x010fc80000000006 */
[----:B-----5:R-:W-:-:S07]  /*1b90*/  FFMA R24, R11, R8, R6 ;  /* 0x000000080b187223 */ /* 0x020fce0000000006 */
.L_x_23:
[----:B------:R-:W-:Y:S05]  /*1ba0*/  @!P1 BRA `(.L_x_9) ;  /* 0x0000000800c49947 */ /* 0x000fea0003800000 */
[----:B------:R-:W-:Y:S02]  /*1bb0*/  ISETP.NE.AND P0, PT, R25, 0x1, PT ;  /* 0x000000011900780c */ /* 0x000fe40003f05270 */
[----:B------:R-:W-:-:S04]  /*1bc0*/  LOP3.LUT R5, R5, 0x1, RZ, 0xc0, !PT ;  /* 0x0000000105057812 */ /* 0x000fc800078ec0ff */
[----:B------:R-:W-:-:S07]  /*1bd0*/  ISETP.NE.U32.AND P1, PT, R5, 0x1, PT ;  /* 0x000000010500780c */ /* 0x000fce0003f25070 */
[----:B------:R-:W-:Y:S06]  /*1be0*/  @!P0 BRA `(.L_x_24) ;  /* 0x0000000000448947 */ /* 0x000fec0003800000 */
[----:B------:R-:W0:Y:S01]  /*1bf0*/  LDC.64 R8, c[0x0][0x380] ;  /* 0x0000e000ff087b82 */ /* 0x000e220000000a00 */
[C---:B------:R-:W-:Y:S02]  /*1c00*/  IMAD R5, R7.reuse, R2, R4 ;  /* 0x0000000207057224 */ /* 0x040fe400078e0204 */
[----:B------:R-:W-:-:S05]  /*1c10*/  IMAD R15, R7, R0, R3 ;  /* 0x00000000070f7224 */ /* 0x000fca00078e0203 */
[----:B------:R-:W1:Y:S01]  /*1c20*/  LDC.64 R12, c[0x0][0x388] ;  /* 0x0000e200ff0c7b82 */ /* 0x000e620000000a00 */
[----:B------:R-:W-:Y:S01]  /*1c30*/  IADD3 R17, PT, PT, R15, R0, RZ ;  /* 0x000000000f117210 */ /* 0x000fe20007ffe0ff */
[C---:B0-----:R-:W-:Y:S01]  /*1c40*/  IMAD.WIDE.U32 R10, R5.reuse, 0x4, R8 ;  /* 0x00000004050a7825 */ /* 0x041fe200078e0008 */
[----:B------:R-:W-:-:S03]  /*1c50*/  IADD3 R5, PT, PT, R5, R2, RZ ;  /* 0x0000000205057210 */ /* 0x000fc60007ffe0ff */
[----:B-1----:R-:W-:Y:S02]  /*1c60*/  IMAD.WIDE.U32 R14, R15, 0x4, R12 ;  /* 0x000000040f0e7825 */ /* 0x002fe400078e000c */
[----:B------:R-:W2:Y:S02]  /*1c70*/  LDG.E R11, desc[UR8][R10.64] ;  /* 0x000000080a0b7981 */ /* 0x000ea4000c1e1900 */
[----:B------:R-:W-:Y:S02]  /*1c80*/  IMAD.WIDE.U32 R8, R5, 0x4, R8 ;  /* 0x0000000405087825 */ /* 0x000fe400078e0008 */
[----:B------:R-:W2:Y:S02]  /*1c90*/  LDG.E R14, desc[UR8][R14.64] ;  /* 0x000000080e0e7981 */ /* 0x000ea4000c1e1900 */
[----:B------:R-:W-:Y:S02]  /*1ca0*/  IMAD.WIDE.U32 R12, R17, 0x4, R12 ;  /* 0x00000004110c7825 */ /* 0x000fe400078e000c */
[----:B------:R-:W3:Y:S04]  /*1cb0*/  LDG.E R9, desc[UR8][R8.64] ;  /* 0x0000000808097981 */ /* 0x000ee8000c1e1900 */
[----:B------:R-:W3:Y:S01]  /*1cc0*/  LDG.E R12, desc[UR8][R12.64] ;  /* 0x000000080c0c7981 */ /* 0x000ee2000c1e1900 */
[----:B------:R-:W-:Y:S01]  /*1cd0*/  IADD3 R7, PT, PT, R7, 0x2, RZ ;  /* 0x0000000207077810 */ /* 0x000fe20007ffe0ff */
[----:B--2---:R-:W-:-:S04]  /*1ce0*/  FFMA R24, R11, R14, R24 ;  /* 0x0000000e0b187223 */ /* 0x004fc80000000018 */
[----:B---3--:R-:W-:-:S07]  /*1cf0*/  FFMA R24, R9, R12, R24 ;  /* 0x0000000c09187223 */ /* 0x008fce0000000018 */
.L_x_24:
[----:B------:R-:W-:Y:S05]  /*1d00*/  @P1 BRA `(.L_x_9) ;  /* 0x00000008006c1947 */ /* 0x000fea0003800000 */
[----:B------:R-:W0:Y:S01]  /*1d10*/  LDC.64 R8, c[0x0][0x380] ;  /* 0x0000e000ff087b82 */ /* 0x000e220000000a00 */
[C---:B------:R-:W-:Y:S02]  /*1d20*/  IMAD R5, R7.reuse, R2, R4 ;  /* 0x0000000207057224 */ /* 0x040fe400078e0204 */
        /* <DEDUP_REMOVED lines=8> */
.L_x_20:
[C---:B------:R-:W-:Y:S01]  /*1db0*/  ISETP.GE.U32.AND P1, PT, R5.reuse, 0x8, PT ;  /* 0x000000080500780c */ /* 0x040fe20003f26070 */
[----:B------:R-:W-:Y:S01]  /*1dc0*/  HFMA2 R24, -RZ, RZ, 0, 0 ;  /* 0x00000000ff187431 */ /* 0x000fe200000001ff */
[----:B------:R-:W-:Y:S02]  /*1dd0*/  LOP3.LUT R7, R5, 0x7, RZ, 0xc0, !PT ;  /* 0x0000000705077812 */ /* 0x000fe400078ec0ff */
[----:B------:R-:W-:Y:S02]  /*1de0*/  MOV R8, RZ ;  /* 0x000000ff00087202 */ /* 0x000fe40000000f00 */
[----:B------:R-:W-:-:S07]  /*1df0*/  ISETP.NE.AND P0, PT, R7, RZ, PT ;  /* 0x000000ff0700720c */ /* 0x000fce0003f05270 */
[----:B------:R-:W-:Y:S06]  /*1e00*/  @!P1 BRA `(.L_x_25) ;  /* 0x0000000400249947 */ /* 0x000fec0003800000 */
[----:B------:R-:W-:Y:S01]  /*1e10*/  LOP3.LUT R8, R5, 0x7ffffff8, RZ, 0xc0, !PT ;  /* 0x7ffffff805087812 */ /* 0x000fe200078ec0ff */
[C-C-:B------:R-:W-:Y:S01]  /*1e20*/  IMAD R10, R2.reuse, 0x3, R4.reuse ;  /* 0x00000003020a7824 */ /* 0x140fe200078e0204 */
[C---:B------:R-:W-:Y:S01]  /*1e30*/  IADD3 R6, PT, PT, R2.reuse, UR5, R9 ;  /* 0x0000000502067c10 */ /* 0x040fe2000fffe009 */
[C-C-:B------:R-:W-:Y:S01]  /*1e40*/  IMAD R12, R2.reuse, 0x5, R4.reuse ;  /* 0x00000005020c7824 */ /* 0x140fe200078e0204 */
[CC--:B------:R-:W-:Y:S01]  /*1e50*/  LEA R9, R2.reuse, R4.reuse, 0x1 ;  /* 0x0000000402097211 */ /* 0x0c0fe200078e08ff */
[C-C-:B------:R-:W-:Y:S01]  /*1e60*/  IMAD R13, R2.reuse, 0x6, R4.reuse ;  /* 0x00000006020d7824 */ /* 0x140fe200078e0204 */
[CC--:B------:R-:W-:Y:S01]  /*1e70*/  LEA R11, R2.reuse, R4.reuse, 0x2 ;  /* 0x00000004020b7211 */ /* 0x0c0fe200078e10ff */
[----:B------:R-:W-:Y:S01]  /*1e80*/  IMAD R14, R2, 0x7, R4 ;  /* 0x00000007020e7824 */ /* 0x000fe200078e0204 */
[----:B------:R-:W-:Y:S01]  /*1e90*/  MOV R24, RZ ;  /* 0x000000ff00187202 */ /* 0x000fe20000000f00 */
[----:B------:R-:W-:Y:S01]  /*1ea0*/  IMAD R22, R3, R5, 0x3 ;  /* 0x0000000303167424 */ /* 0x000fe200078e0205 */
[----:B------:R-:W-:-:S02]  /*1eb0*/  MOV R15, R4 ;  /* 0x00000004000f7202 */ /* 0x000fc40000000f00 */
[----:B------:R-:W-:-:S07]  /*1ec0*/  IADD3 R23, PT, PT, -R8, RZ, RZ ;  /* 0x000000ff08177210 */ /* 0x000fce0007ffe1ff */
.L_x_26:
[----:B------:R-:W0:Y:S01]  /*1ed0*/  LDC.64 R16, c[0x0][0x388] ;  /* 0x0000e200ff107b82 */ /* 0x000e220000000a00 */
[----:B------:R-:W-:-:S07]  /*1ee0*/  IADD3 R27, PT, PT, R22, -0x3, RZ ;  /* 0xfffffffd161b7810 */ /* 0x000fce0007ffe0ff */
[----:B------:R-:W1:Y:S01]  /*1ef0*/  LDC.64 R18, c[0x0][0x380] ;  /* 0x0000e000ff127b82 */ /* 0x000e620000000a00 */
[----:B0-----:R-:W-:-:S05]  /*1f00*/  IMAD.WIDE.U32 R26, R27, 0x4, R16 ;  /* 0x000000041b1a7825 */ /* 0x001fca00078e0010 */
[----:B------:R-:W2:Y:S01]  /*1f10*/  LDG.E R25, desc[UR8][R26.64] ;  /* 0x000000081a197981 */ /* 0x000ea2000c1e1900 */
[----:B-1----:R-:W-:-:S05]  /*1f20*/  IMAD.WIDE.U32 R20, R15, 0x4, R18 ;  /* 0x000000040f147825 */ /* 0x002fca00078e0012 */
[----:B------:R0:W2:Y:S01]  /*1f30*/  LDG.E R29, desc[UR8][R20.64] ;  /* 0x00000008141d7981 */ /* 0x0000a2000c1e1900 */
[C---:B------:R-:W-:Y:S02]  /*1f40*/  IADD3 R37, PT, PT, R22.reuse, 0x1, RZ ;  /* 0x0000000116257810 */ /* 0x040fe40007ffe0ff */
[C---:B------:R-:W-:Y:S01]  /*1f50*/  IADD3 R28, PT, PT, R22.reuse, 0x2, RZ ;  /* 0x00000002161c7810 */ /* 0x040fe20007ffe0ff */
[----:B------:R-:W-:-:S04]  /*1f60*/  IMAD.WIDE.U32 R30, R22, 0x4, R16 ;  /* 0x00000004161e7825 */ /* 0x000fc800078e0010 */
[--C-:B0-----:R-:W-:Y:S01]  /*1f70*/  IMAD.WIDE.U32 R20, R37, 0x4, R16.reuse ;  /* 0x0000000425147825 */ /* 0x101fe200078e0010 */
[----:B------:R-:W-:Y:S01]  /*1f80*/  IADD3 R35, PT, PT, R22, -0x2, RZ ;  /* 0xfffffffe16237810 */ /* 0x000fe20007ffe0ff */
[----:B------:R-:W3:Y:S02]  /*1f90*/  LDG.E R30, desc[UR8][R30.64] ;  /* 0x000000081e1e7981 */ /* 0x000ee4000c1e1900 */
[--C-:B------:R-:W-:Y:S02]  /*1fa0*/  IMAD.WIDE.U32 R26, R28, 0x4, R16.reuse ;  /* 0x000000041c1a7825 */ /* 0x100fe400078e0010 */
[----:B------:R0:W4:Y:S01]  /*1fb0*/  LDG.E R28, desc[UR8][R20.64] ;  /* 0x00000008141c7981 */ /* 0x000122000c1e1900 */
[----:B------:R-:W-:Y:S01]  /*1fc0*/  IADD3 R33, PT, PT, R22, -0x1, RZ ;  /* 0xffffffff16217810 */ /* 0x000fe20007ffe0ff */
[----:B------:R-:W-:Y:S02]  /*1fd0*/  IMAD.WIDE.U32 R34, R35, 0x4, R16 ;  /* 0x0000000423227825 */ /* 0x000fe400078e0010 */
[----:B------:R-:W5:Y:S02]  /*1fe0*/  LDG.E R26, desc[UR8][R26.64] ;  /* 0x000000081a1a7981 */ /* 0x000f64000c1e1900 */
[----:B0-----:R-:W-:-:S02]  /*1ff0*/  IMAD.WIDE.U32 R20, R9, 0x4, R18 ;  /* 0x0000000409147825 */ /* 0x001fc400078e0012 */
[----:B------:R0:W3:Y:S04]  /*2000*/  LDG.E R34, desc[UR8][R34.64] ;  /* 0x0000000822227981 */ /* 0x0000e8000c1e1900 */
[----:B------:R1:W4:Y:S01]  /*2010*/  LDG.E R31, desc[UR8][R20.64] ;  /* 0x00000008141f7981 */ /* 0x000322000c1e1900 */
[----:B------:R-:W-:-:S04]  /*2020*/  IMAD.WIDE.U32 R32, R33, 0x4, R16 ;  /* 0x0000000421207825 */ /* 0x000fc800078e0010 */
[--C-:B------:R-:W-:Y:S01]  /*2030*/  IMAD.WIDE.U32 R36, R6, 0x4, R18.reuse ;  /* 0x0000000406247825 */ /* 0x100fe200078e0012 */
[----:B0-----:R-:W-:Y:S01]  /*2040*/  IADD3 R35, PT, PT, R22, 0x3, RZ ;  /* 0x0000000316237810 */ /* 0x001fe20007ffe0ff */
[----:B------:R-:W4:Y:S02]  /*2050*/  LDG.E R32, desc[UR8][R32.64] ;  /* 0x0000000820207981 */ /* 0x000f24000c1e1900 */
[----:B-1----:R-:W-:-:S05]  /*2060*/  IMAD.WIDE.U32 R20, R11, 0x4, R18 ;  /* 0x000000040b147825 */ /* 0x002fca00078e0012 */
[----:B------:R0:W5:Y:S04]  /*2070*/  LDG.E R27, desc[UR8][R20.64] ;  /* 0x00000008141b7981 */ /* 0x000168000c1e1900 */
[----:B------:R1:W3:Y:S01]  /*2080*/  LDG.E R33, desc[UR8][R36.64] ;  /* 0x0000000824217981 */ /* 0x0002e2000c1e1900 */
[----:B0-----:R-:W-:-:S04]  /*2090*/  IMAD.WIDE.U32 R20, R12, 0x4, R18 ;  /* 0x000000040c147825 */ /* 0x001fc800078e0012 */
[----:B-1----:R-:W-:-:S04]  /*20a0*/  IMAD.WIDE.U32 R36, R10, 0x4, R18 ;  /* 0x000000040a247825 */ /* 0x002fc800078e0012 */
[----:B--2---:R-:W-:Y:S02]  /*20b0*/  FFMA R24, R29, R25, R24 ;  /* 0x000000191d187223 */ /* 0x004fe40000000018 */
[----:B------:R0:W2:Y:S04]  /*20c0*/  LDG.E R25, desc[UR8][R20.64] ;  /* 0x0000000814197981 */ /* 0x0000a8000c1e1900 */
[----:B------:R-:W5:Y:S01]  /*20d0*/  LDG.E R29, desc[UR8][R36.64] ;  /* 0x00000008241d7981 */ /* 0x000f62000c1e1900 */
[----:B0-----:R-:W-:Y:S01]  /*20e0*/  IMAD.WIDE.U32 R20, R35, 0x4, R16 ;  /* 0x0000000423147825 */ /* 0x001fe200078e0010 */
[----:B------:R-:W-:-:S05]  /*20f0*/  IADD3 R35, PT, PT, R22, 0x4, RZ ;  /* 0x0000000416237810 */ /* 0x000fca0007ffe0ff */
[----:B------:R-:W-:Y:S01]  /*2100*/  IMAD.WIDE.U32 R16, R35, 0x4, R16 ;  /* 0x0000000423107825 */ /* 0x000fe200078e0010 */
[----:B------:R-:W2:Y:S04]  /*2110*/  LDG.E R20, desc[UR8][R20.64] ;  /* 0x0000000814147981 */ /* 0x000ea8000c1e1900 */
[----:B------:R0:W2:Y:S02]  /*2120*/  LDG.E R35, desc[UR8][R16.64] ;  /* 0x0000000810237981 */ /* 0x0000a4000c1e1900 */
[----:B0-----:R-:W-:-:S04]  /*2130*/  IMAD.WIDE.U32 R16, R13, 0x4, R18 ;  /* 0x000000040d107825 */ /* 0x001fc800078e0012 */
[----:B------:R-:W-:Y:S01]  /*2140*/  IMAD.WIDE.U32 R18, R14, 0x4, R18 ;  /* 0x000000040e127825 */ /* 0x000fe200078e0012 */
[----:B------:R-:W2:Y:S05]  /*2150*/  LDG.E R37, desc[UR8][R16.64] ;  /* 0x0000000810257981 */ /* 0x000eaa000c1e1900 */
[----:B------:R-:W2:Y:S01]  /*2160*/  LDG.E R18, desc[UR8][R18.64] ;  /* 0x0000000812127981 */ /* 0x000ea2000c1e1900 */
[----:B------:R-:W-:Y:S01]  /*2170*/  IADD3 R23, PT, PT, R23, 0x8, RZ ;  /* 0x0000000817177810 */ /* 0x000fe20007ffe0ff */
[----:B---3--:R-:W-:-:S04]  /*2180*/  FFMA R24, R33, R34, R24 ;  /* 0x0000002221187223 */ /* 0x008fc80000000018 */
[----:B----4-:R-:W-:Y:S01]  /*2190*/  FFMA R24, R31, R32, R24 ;  /* 0x000000201f187223 */ /* 0x010fe20000000018 */
[----:B------:R-:W-:Y:S02]  /*21a0*/  ISETP.NE.AND P1, PT, R23, RZ, PT ;  /* 0x000000ff1700720c */ /* 0x000fe40003f25270 */
[----:B------:R-:W-:Y:S02]  /*21b0*/  IADD3 R22, PT, PT, R22, 0x8, RZ ;  /* 0x0000000816167810 */ /* 0x000fe40007ffe0ff */
[C---:B------:R-:W-:Y:S02]  /*21c0*/  LEA R6, R2.reuse, R6, 0x3 ;  /* 0x0000000602067211 */ /* 0x040fe400078e18ff */
[C---:B------:R-:W-:Y:S02]  /*21d0*/  LEA R9, R2.reuse, R9, 0x3 ;  /* 0x0000000902097211 */ /* 0x040fe400078e18ff */
[C---:B------:R-:W-:Y:S02]  /*21e0*/  LEA R10, R2.reuse, R10, 0x3 ;  /* 0x0000000a020a7211 */ /* 0x040fe400078e18ff */
[----:B------:R-:W-:-:S02]  /*21f0*/  LEA R11, R2, R11, 0x3 ;  /* 0x0000000b020b7211 */ /* 0x000fc400078e18ff */
[C---:B------:R-:W-:Y:S02]  /*2200*/  LEA R12, R2.reuse, R12, 0x3 ;  /* 0x0000000c020c7211 */ /* 0x040fe400078e18ff */
[C---:B------:R-:W-:Y:S02]  /*2210*/  LEA R13, R2.reuse, R13, 0x3 ;  /* 0x0000000d020d7211 */ /* 0x040fe400078e18ff */
[C---:B------:R-:W-:Y:S02]  /*2220*/  LEA R14, R2.reuse, R14, 0x3 ;  /* 0x0000000e020e7211 */ /* 0x040fe400078e18ff */
[----:B------:R-:W-:Y:S01]  /*2230*/  LEA R15, R2, R15, 0x3 ;  /* 0x0000000f020f7211 */ /* 0x000fe200078e18ff */
[----:B-----5:R-:W-:-:S04]  /*2240*/  FFMA R24, R29, R30, R24 ;  /* 0x0000001e1d187223 */ /* 0x020fc80000000018 */
[----:B------:R-:W-:-:S04]  /*2250*/  FFMA R24, R27, R28, R24 ;  /* 0x0000001c1b187223 */ /* 0x000fc80000000018 */
[----:B--2---:R-:W-:-:S04]  /*2260*/  FFMA R24, R25, R26, R24 ;  /* 0x0000001a19187223 */ /* 0x004fc80000000018 */
[----:B------:R-:W-:-:S04]  /*2270*/  FFMA R37, R37, R20, R24 ;  /* 0x0000001425257223 */ /* 0x000fc80000000018 */
[----:B------:R-:W-:Y:S01]  /*2280*/  FFMA R24, R18, R35, R37 ;  /* 0x0000002312187223 */ /* 0x000fe20000000025 */
[----:B------:R-:W-:Y:S06]  /*2290*/  @P1 BRA `(.L_x_26) ;  /* 0xfffffffc000c1947 */ /* 0x000fec000383ffff */
.L_x_25:
[----:B------:R-:W-:Y:S05]  /*22a0*/  @!P0 BRA `(.L_x_9) ;  /* 0x0000000400048947 */ /* 0x000fea0003800000 */
[----:B------:R-:W-:Y:S02]  /*22b0*/  ISETP.GE.U32.AND P0, PT, R7, 0x4, PT ;  /* 0x000000040700780c */ /* 0x000fe40003f06070 */
[----:B------:R-:W-:-:S04]  /*22c0*/  LOP3.LUT R25, R5, 0x3, RZ, 0xc0, !PT ;  /* 0x0000000305197812 */ /* 0x000fc800078ec0ff */
[----:B------:R-:W-:-:S07]  /*22d0*/  ISETP.NE.AND P1, PT, R25, RZ, PT ;  /* 0x000000ff1900720c */ /* 0x000fce0003f25270 */
[----:B------:R-:W-:Y:S06]  /*22e0*/  @!P0 BRA `(.L_x_27) ;  /* 0x00000000007c8947 */ /* 0x000fec0003800000 */
[----:B------:R-:W0:Y:S01]  /*22f0*/  LDC.64 R6, c[0x0][0x380] ;  /* 0x0000e000ff067b82 */ /* 0x000e220000000a00 */
[----:B------:R-:W-:Y:S02]  /*2300*/  IMAD R15, R3, R5, R8 ;  /* 0x00000005030f7224 */ /* 0x000fe400078e0208 */
[----:B------:R-:W-:-:S03]  /*2310*/  IMAD R13, R8, R2, R4 ;  /* 0x00000002080d7224 */ /* 0x000fc600078e0204 */
[C---:B------:R-:W-:Y:S02]  /*2320*/  IADD3 R21, PT, PT, R15.reuse, 0x1, RZ ;  /* 0x000000010f157810 */ /* 0x040fe40007ffe0ff */
[----:B------:R-:W1:Y:S01]  /*2330*/  LDC.64 R10, c[0x0][0x388] ;  /* 0x0000e200ff0a7b82 */ /* 0x000e620000000a00 */
[C---:B------:R-:W-:Y:S02]  /*2340*/  IADD3 R29, PT, PT, R15.reuse, 0x2, RZ ;  /* 0x000000020f1d7810 */ /* 0x040fe40007ffe0ff */
[----:B------:R-:W-:Y:S01]  /*2350*/  IADD3 R31, PT, PT, R15, 0x3, RZ ;  /* 0x000000030f1f7810 */ /* 0x000fe20007ffe0ff */
[C---:B0-----:R-:W-:Y:S01]  /*2360*/  IMAD.WIDE.U32 R16, R13.reuse, 0x4, R6 ;  /* 0x000000040d107825 */ /* 0x041fe200078e0006 */
[----:B------:R-:W-:-:S04]  /*2370*/  IADD3 R13, PT, PT, R13, R2, RZ ;  /* 0x000000020d0d7210 */ /* 0x000fc80007ffe0ff */
[-C--:B------:R-:W-:Y:S01]  /*2380*/  IADD3 R27, PT, PT, R13, R2.reuse, RZ ;  /* 0x000000020d1b7210 */ /* 0x080fe20007ffe0ff */
[--C-:B-1----:R-:W-:Y:S01]  /*2390*/  IMAD.WIDE.U32 R22, R15, 0x4, R10.reuse ;  /* 0x000000040f167825 */ /* 0x102fe200078e000a */
[----:B------:R-:W2:Y:S03]  /*23a0*/  LDG.E R17, desc[UR8][R16.64] ;  /* 0x0000000810117981 */ /* 0x000ea6000c1e1900 */
[----:B------:R-:W-:Y:S01]  /*23b0*/  IMAD.WIDE.U32 R20, R21, 0x4, R10 ;  /* 0x0000000415147825 */ /* 0x000fe200078e000a */
[----:B------:R-:W2:Y:S03]  /*23c0*/  LDG.E R9, desc[UR8][R22.64] ;  /* 0x0000000816097981 */ /* 0x000ea6000c1e1900 */
[----:B------:R-:W-:Y:S02]  /*23d0*/  IMAD.WIDE.U32 R18, R13, 0x4, R6 ;  /* 0x000000040d127825 */ /* 0x000fe400078e0006 */
[----:B------:R-:W3:Y:S02]  /*23e0*/  LDG.E R20, desc[UR8][R20.64] ;  /* 0x0000000814147981 */ /* 0x000ee4000c1e1900 */
[----:B------:R-:W-:Y:S01]  /*23f0*/  IMAD.WIDE.U32 R14, R29, 0x4, R10 ;  /* 0x000000041d0e7825 */ /* 0x000fe200078e000a */
[C---:B------:R-:W-:Y:S01]  /*2400*/  IADD3 R29, PT, PT, R27.reuse, R2, RZ ;  /* 0x000000021b1d7210 */ /* 0x040fe20007ffe0ff */
        /* <DEDUP_REMOVED lines=13> */
.L_x_27:
[----:B------:R-:W-:Y:S05]  /*24e0*/  @!P1 BRA `(.L_x_9) ;  /* 0x0000000000749947 */ /* 0x000fea0003800000 */
[----:B------:R-:W0:Y:S01]  /*24f0*/  LDC.64 R14, c[0x0][0x380] ;  /* 0x0000e000ff0e7b82 */ /* 0x000e220000000a00 */
[----:B------:R-:W-:Y:S02]  /*2500*/  ISETP.NE.AND P0, PT, R25, 0x1, PT ;  /* 0x000000011900780c */ /* 0x000fe40003f05270 */
[----:B------:R-:W-:-:S04]  /*2510*/  LOP3.LUT R9, R5, 0x1, RZ, 0xc0, !PT ;  /* 0x0000000105097812 */ /* 0x000fc800078ec0ff */
[----:B------:R-:W-:Y:S01]  /*2520*/  ISETP.NE.U32.AND P1, PT, R9, 0x1, PT ;  /* 0x000000010900780c */ /* 0x000fe20003f25070 */
[----:B------:R-:W1:Y:S06]  /*2530*/  LDC.64 R12, c[0x0][0x388] ;  /* 0x0000e200ff0c7b82 */ /* 0x000e6c0000000a00 */
[C---:B------:R-:W-:Y:S02]  /*2540*/  @P0 IMAD R17, R8.reuse, R2, R4 ;  /* 0x0000000208110224 */ /* 0x040fe400078e0204 */
[----:B------:R-:W2:Y:S01]  /*2550*/  LDC.64 R10, c[0x0][0x380] ;  /* 0x0000e000ff0a7b82 */ /* 0x000ea20000000a00 */
[----:B------:R-:W-:Y:S01]  /*2560*/  @P0 IMAD R19, R3, R5, R8 ;  /* 0x0000000503130224 */ /* 0x000fe200078e0208 */
[----:B------:R-:W-:-:S02]  /*2570*/  @P0 IADD3 R8, PT, PT, R8, 0x2, RZ ;  /* 0x0000000208080810 */ /* 0x000fc40007ffe0ff */
[----:B------:R-:W-:Y:S02]  /*2580*/  @P0 IADD3 R9, PT, PT, R17, R2, RZ ;  /* 0x0000000211090210 */ /* 0x000fe40007ffe0ff */
[----:B------:R-:W-:Y:S01]  /*2590*/  @P0 IADD3 R21, PT, PT, R19, 0x1, RZ ;  /* 0x0000000113150810 */ /* 0x000fe20007ffe0ff */
[----:B------:R-:W-:Y:S01]  /*25a0*/  @!P1 IMAD R5, R3, R5, R8 ;  /* 0x0000000503059224 */ /* 0x000fe200078e0208 */
[----:B------:R-:W3:Y:S01]  /*25b0*/  LDC.64 R6, c[0x0][0x388] ;  /* 0x0000e200ff067b82 */ /* 0x000ee20000000a00 */
[----:B0-----:R-:W-:-:S04]  /*25c0*/  @P0 IMAD.WIDE.U32 R16, R17, 0x4, R14 ;  /* 0x0000000411100825 */ /* 0x001fc800078e000e */
[----:B------:R-:W-:Y:S02]  /*25d0*/  @P0 IMAD.WIDE.U32 R14, R9, 0x4, R14 ;  /* 0x00000004090e0825 */ /* 0x000fe400078e000e */
[----:B------:R-:W4:Y:S02]  /*25e0*/  @P0 LDG.E R17, desc[UR8][R16.64] ;  /* 0x0000000810110981 */ /* 0x000f24000c1e1900 */
[----:B-1----:R-:W-:Y:S02]  /*25f0*/  @P0 IMAD.WIDE.U32 R18, R19, 0x4, R12 ;  /* 0x0000000413120825 */ /* 0x002fe400078e000c */
[----:B------:R-:W5:Y:S02]  /*2600*/  @P0 LDG.E R15, desc[UR8][R14.64] ;  /* 0x000000080e0f0981 */ /* 0x000f64000c1e1900 */
[----:B------:R-:W-:Y:S02]  /*2610*/  @!P1 IMAD R9, R8, R2, R4 ;  /* 0x0000000208099224 */ /* 0x000fe400078e0204 */
[----:B------:R-:W-:Y:S01]  /*2620*/  @P0 IMAD.WIDE.U32 R12, R21, 0x4, R12 ;  /* 0x00000004150c0825 */ /* 0x000fe200078e000c */
[----:B------:R-:W4:Y:S03]  /*2630*/  @P0 LDG.E R18, desc[UR8][R18.64] ;  /* 0x0000000812120981 */ /* 0x000f26000c1e1900 */
[----:B--2---:R-:W-:-:S02]  /*2640*/  @!P1 IMAD.WIDE.U32 R10, R9, 0x4, R10 ;  /* 0x00000004090a9825 */ /* 0x004fc400078e000a */
[----:B------:R-:W5:Y:S02]  /*2650*/  @P0 LDG.E R12, desc[UR8][R12.64] ;  /* 0x000000080c0c0981 */ /* 0x000f64000c1e1900 */
[----:B---3--:R-:W-:Y:S02]  /*2660*/  @!P1 IMAD.WIDE.U32 R6, R5, 0x4, R6 ;  /* 0x0000000405069825 */ /* 0x008fe400078e0006 */
[----:B------:R-:W2:Y:S04]  /*2670*/  @!P1 LDG.E R11, desc[UR8][R10.64] ;  /* 0x000000080a0b9981 */ /* 0x000ea8000c1e1900 */
[----:B------:R-:W2:Y:S01]  /*2680*/  @!P1 LDG.E R6, desc[UR8][R6.64] ;  /* 0x0000000806069981 */ /* 0x000ea2000c1e1900 */
[----:B----4-:R-:W-:-:S04]  /*2690*/  @P0 FFMA R2, R17, R18, R24 ;  /* 0x0000001211020223 */ /* 0x010fc80000000018 */
[----:B-----5:R-:W-:-:S04]  /*26a0*/  @P0 FFMA R24, R15, R12, R2 ;  /* 0x0000000c0f180223 */ /* 0x020fc80000000002 */
[----:B--2---:R-:W-:-:S07]  /*26b0*/  @!P1 FFMA R24, R11, R6, R24 ;  /* 0x000000060b189223 */ /* 0x004fce0000000018 */
.L_x_9:
[----:B------:R-:W0:Y:S01]  /*26c0*/  LDC.64 R6, c[0x0][0x390] ;  /* 0x0000e400ff067b82 */ /* 0x000e220000000a00 */
[----:B------:R-:W1:Y:S07]  /*26d0*/  LDCU.64 UR6, c[0x0][0x3b0] ;  /* 0x00007600ff0677ac */ /* 0x000e6e0008000a00 */
[----:B------:R-:W2:Y:S01]  /*26e0*/  LDC.64 R8, c[0x0][0x398] ;  /* 0x0000e600ff087b82 */ /* 0x000ea20000000a00 */
[----:B0-----:R-:W-:-:S06]  /*26f0*/  IMAD.WIDE.U32 R6, R3, 0x4, R6 ;  /* 0x0000000403067825 */ /* 0x001fcc00078e0006 */
[----:B------:R-:W1:Y:S01]  /*2700*/  LDG.E R6, desc[UR8][R6.64] ;  /* 0x0000000806067981 */ /* 0x000e62000c1e1900 */
[----:B------:R-:W-:-:S04]  /*2710*/  IMAD R3, R4, R0, R3 ;  /* 0x0000000004037224 */ /* 0x000fc800078e0203 */
[----:B--2---:R-:W-:-:S04]  /*2720*/  IMAD.WIDE.U32 R2, R3, 0x4, R8 ;  /* 0x0000000403027825 */ /* 0x004fc800078e0008 */
[----:B-1----:R-:W-:-:S04]  /*2730*/  FMUL R5, R6, UR7 ;  /* 0x0000000706057c20 */ /* 0x002fc80008400000 */
[----:B------:R-:W-:-:S05]  /*2740*/  FFMA R5, R24, UR6, R5 ;  /* 0x0000000618057c23 */ /* 0x000fca0008000005 */
[----:B------:R-:W-:Y:S01]  /*2750*/  STG.E desc[UR8][R2.64], R5 ;  /* 0x0000000502007986 */ /* 0x000fe2000c101908 */
[----:B------:R-:W-:Y:S05]  /*2760*/  EXIT ;  /* 0x000000000000794d */ /* 0x000fea0003800000 */
.L_x_28:
        /* <DEDUP_REMOVED lines=9> */
.L_x_32:


//--------------------- .nv.shared.reserved.0     --------------------------
	.section	.nv.shared.reserved.0,"aw",@nobits
	.weak		__nv_reservedSMEM_offset_0_alias
	.size		__nv_reservedSMEM_offset_0_alias, 0, 64
	.other		__nv_reservedSMEM_offset_0_alias,@"STO_CUDA_RESERVED_SHARED STV_DEFAULT"
__nv_reservedSMEM_offset_0_alias:
	.zero		0
	.zero		64


//--------------------- .nv.shared._Z17gemm_kernel_tiledPKfS0_S0_Pfiiibbff --------------------------
	.section	.nv.shared._Z17gemm_kernel_tiledPKfS0_S0_Pfiiibbff,"aw",@nobits
	.sectionflags	@""
	.align	4
.nv.shared._Z17gemm_kernel_tiledPKfS0_S0_Pfiiibbff:
	.zero		3072


//--------------------- .nv.constant0._Z10add_kernelPKfS0_Pfi --------------------------
	.section	.nv.constant0._Z10add_kernelPKfS0_Pfi,"a",@progbits
	.sectionflags	@""
	.align	4
.nv.constant0._Z10add_kernelPKfS0_Pfi:
	.zero		924


//--------------------- .nv.constant0._Z11relu_kernelPKfPfi --------------------------
	.section	.nv.constant0._Z11relu_kernelPKfPfi,"a",@progbits
	.sectionflags	@""
	.align	4
.nv.constant0._Z11relu_kernelPKfPfi:
	.zero		916


//--------------------- .nv.constant0._Z17gemm_kernel_tiledPKfS0_S0_Pfiiibbff --------------------------
	.section	.nv.constant0._Z17gemm_kernel_tiledPKfS0_S0_Pfiiibbff,"a",@progbits
	.sectionflags	@""
	.align	4
.nv.constant0._Z17gemm_kernel_tiledPKfS0_S0_Pfiiibbff:
	.zero		952


//--------------------- .nv.constant0._Z17gemm_kernel_naivePKfS0_S0_Pfiiibbff --------------------------
	.section	.nv.constant0._Z17gemm_kernel_naivePKfS0_S0_Pfiiibbff,"a",@progbits
	.sectionflags	@""
	.align	4
.nv.constant0._Z17gemm_kernel_naivePKfS0_S0_Pfiiibbff:
	.zero		952


//--------------------- SYMBOLS --------------------------

	.type		.nv.reservedSmem.offset0,@object
	.size		.nv.reservedSmem.offset0,0x4
	.type		.nv.reservedSmem.cap,@object
	.size		.nv.reservedSmem.cap,0x4
